//
// Generated by NVIDIA NVVM Compiler
//
// Compiler Build ID: CL-36424714
// Cuda compilation tools, release 13.0, V13.0.88
// Based on NVVM 20.0.0
//

.version 9.0
.target sm_100
.address_size 64

	// .globl	_Z8find_maxPfiiS_

.visible .entry _Z8find_maxPfiiS_(
	.param .u64 .ptr .align 1 _Z8find_maxPfiiS__param_0,
	.param .u32 _Z8find_maxPfiiS__param_1,
	.param .u32 _Z8find_maxPfiiS__param_2,
	.param .u64 .ptr .align 1 _Z8find_maxPfiiS__param_3
)
{
	.reg .pred 	%p<44>;
	.reg .b32 	%r<38>;
	.reg .b32 	%f<100>;
	.reg .b64 	%rd<16>;

	ld.param.u64 	%rd10, [_Z8find_maxPfiiS__param_0];
	ld.param.u32 	%r23, [_Z8find_maxPfiiS__param_1];
	ld.param.u32 	%r24, [_Z8find_maxPfiiS__param_2];
	ld.param.u64 	%rd9, [_Z8find_maxPfiiS__param_3];
	cvta.to.global.u64 	%rd1, %rd10;
	mov.u32 	%r25, %ctaid.x;
	mov.u32 	%r1, %ntid.x;
	mov.u32 	%r26, %tid.x;
	mad.lo.s32 	%r32, %r25, %r1, %r26;
	setp.ge.s32 	%p1, %r32, %r23;
	@%p1 bra 	$L__BB0_77;
	setp.lt.s32 	%p2, %r24, 1;
	@%p2 bra 	$L__BB0_77;
	and.b32  	%r3, %r24, 15;
	add.s32 	%r4, %r3, -1;
	and.b32  	%r5, %r24, 7;
	add.s32 	%r6, %r5, -1;
	and.b32  	%r7, %r24, 2147483632;
	and.b32  	%r8, %r24, 3;
	neg.s32 	%r9, %r7;
	add.s64 	%rd2, %rd1, 32;
	cvta.to.global.u64 	%rd3, %rd9;
	mov.u32 	%r27, %nctaid.x;
	mul.lo.s32 	%r10, %r1, %r27;
$L__BB0_3:
	setp.lt.u32 	%p3, %r24, 16;
	mul.lo.s32 	%r12, %r32, %r24;
	mul.wide.s32 	%rd11, %r32, 4;
	add.s64 	%rd4, %rd3, %rd11;
	ld.global.f32 	%f67, [%rd4];
	mov.b32 	%r36, 0;
	mov.u32 	%r33, %r12;
	mov.u32 	%r34, %r9;
	@%p3 bra 	$L__BB0_37;
$L__BB0_4:
	.pragma "nounroll";
	mul.wide.s32 	%rd12, %r33, 4;
	add.s64 	%rd5, %rd2, %rd12;
	ld.global.f32 	%f3, [%rd5+-32];
	setp.leu.f32 	%p4, %f3, %f67;
	@%p4 bra 	$L__BB0_6;
	st.global.f32 	[%rd4], %f3;
	mov.f32 	%f67, %f3;
$L__BB0_6:
	ld.global.f32 	%f5, [%rd5+-28];
	setp.leu.f32 	%p5, %f5, %f67;
	@%p5 bra 	$L__BB0_8;
	st.global.f32 	[%rd4], %f5;
	mov.f32 	%f67, %f5;
$L__BB0_8:
	ld.global.f32 	%f7, [%rd5+-24];
	setp.leu.f32 	%p6, %f7, %f67;
	@%p6 bra 	$L__BB0_10;
	st.global.f32 	[%rd4], %f7;
	mov.f32 	%f67, %f7;
$L__BB0_10:
	ld.global.f32 	%f9, [%rd5+-20];
	setp.leu.f32 	%p7, %f9, %f67;
	@%p7 bra 	$L__BB0_12;
	st.global.f32 	[%rd4], %f9;
	mov.f32 	%f67, %f9;
$L__BB0_12:
	ld.global.f32 	%f11, [%rd5+-16];
	setp.leu.f32 	%p8, %f11, %f67;
	@%p8 bra 	$L__BB0_14;
	st.global.f32 	[%rd4], %f11;
	mov.f32 	%f67, %f11;
$L__BB0_14:
	ld.global.f32 	%f13, [%rd5+-12];
	setp.leu.f32 	%p9, %f13, %f67;
	@%p9 bra 	$L__BB0_16;
	st.global.f32 	[%rd4], %f13;
	mov.f32 	%f67, %f13;
$L__BB0_16:
	ld.global.f32 	%f15, [%rd5+-8];
	setp.leu.f32 	%p10, %f15, %f67;
	@%p10 bra 	$L__BB0_18;
	st.global.f32 	[%rd4], %f15;
	mov.f32 	%f67, %f15;
$L__BB0_18:
	ld.global.f32 	%f17, [%rd5+-4];
	setp.leu.f32 	%p11, %f17, %f67;
	@%p11 bra 	$L__BB0_20;
	st.global.f32 	[%rd4], %f17;
	mov.f32 	%f67, %f17;
$L__BB0_20:
	ld.global.f32 	%f19, [%rd5];
	setp.leu.f32 	%p12, %f19, %f67;
	@%p12 bra 	$L__BB0_22;
	st.global.f32 	[%rd4], %f19;
	mov.f32 	%f67, %f19;
$L__BB0_22:
	ld.global.f32 	%f21, [%rd5+4];
	setp.leu.f32 	%p13, %f21, %f67;
	@%p13 bra 	$L__BB0_24;
	st.global.f32 	[%rd4], %f21;
	mov.f32 	%f67, %f21;
$L__BB0_24:
	ld.global.f32 	%f23, [%rd5+8];
	setp.leu.f32 	%p14, %f23, %f67;
	@%p14 bra 	$L__BB0_26;
	st.global.f32 	[%rd4], %f23;
	mov.f32 	%f67, %f23;
$L__BB0_26:
	ld.global.f32 	%f25, [%rd5+12];
	setp.leu.f32 	%p15, %f25, %f67;
	@%p15 bra 	$L__BB0_28;
	st.global.f32 	[%rd4], %f25;
	mov.f32 	%f67, %f25;
$L__BB0_28:
	ld.global.f32 	%f27, [%rd5+16];
	setp.leu.f32 	%p16, %f27, %f67;
	@%p16 bra 	$L__BB0_30;
	st.global.f32 	[%rd4], %f27;
	mov.f32 	%f67, %f27;
$L__BB0_30:
	ld.global.f32 	%f29, [%rd5+20];
	setp.leu.f32 	%p17, %f29, %f67;
	@%p17 bra 	$L__BB0_32;
	st.global.f32 	[%rd4], %f29;
	mov.f32 	%f67, %f29;
$L__BB0_32:
	ld.global.f32 	%f31, [%rd5+24];
	setp.leu.f32 	%p18, %f31, %f67;
	@%p18 bra 	$L__BB0_34;
	st.global.f32 	[%rd4], %f31;
	mov.f32 	%f67, %f31;
$L__BB0_34:
	ld.global.f32 	%f33, [%rd5+28];
	setp.leu.f32 	%p19, %f33, %f67;
	@%p19 bra 	$L__BB0_36;
	st.global.f32 	[%rd4], %f33;
	mov.f32 	%f67, %f33;
$L__BB0_36:
	add.s32 	%r34, %r34, 16;
	add.s32 	%r33, %r33, 16;
	setp.eq.s32 	%p20, %r34, 0;
	mov.u32 	%r36, %r7;
	@%p20 bra 	$L__BB0_37;
	bra.uni 	$L__BB0_4;
$L__BB0_37:
	setp.eq.s32 	%p21, %r3, 0;
	@%p21 bra 	$L__BB0_76;
	setp.lt.u32 	%p22, %r4, 7;
	@%p22 bra 	$L__BB0_56;
	add.s32 	%r29, %r36, %r12;
	mul.wide.s32 	%rd13, %r29, 4;
	add.s64 	%rd6, %rd1, %rd13;
	ld.global.f32 	%f36, [%rd6];
	setp.leu.f32 	%p23, %f36, %f67;
	@%p23 bra 	$L__BB0_41;
	st.global.f32 	[%rd4], %f36;
	mov.f32 	%f67, %f36;
$L__BB0_41:
	ld.global.f32 	%f38, [%rd6+4];
	setp.leu.f32 	%p24, %f38, %f67;
	@%p24 bra 	$L__BB0_43;
	st.global.f32 	[%rd4], %f38;
	mov.f32 	%f67, %f38;
$L__BB0_43:
	ld.global.f32 	%f40, [%rd6+8];
	setp.leu.f32 	%p25, %f40, %f67;
	@%p25 bra 	$L__BB0_45;
	st.global.f32 	[%rd4], %f40;
	mov.f32 	%f67, %f40;
$L__BB0_45:
	ld.global.f32 	%f42, [%rd6+12];
	setp.leu.f32 	%p26, %f42, %f67;
	@%p26 bra 	$L__BB0_47;
	st.global.f32 	[%rd4], %f42;
	mov.f32 	%f67, %f42;
$L__BB0_47:
	ld.global.f32 	%f44, [%rd6+16];
	setp.leu.f32 	%p27, %f44, %f67;
	@%p27 bra 	$L__BB0_49;
	st.global.f32 	[%rd4], %f44;
	mov.f32 	%f67, %f44;
$L__BB0_49:
	ld.global.f32 	%f46, [%rd6+20];
	setp.leu.f32 	%p28, %f46, %f67;
	@%p28 bra 	$L__BB0_51;
	st.global.f32 	[%rd4], %f46;
	mov.f32 	%f67, %f46;
$L__BB0_51:
	ld.global.f32 	%f48, [%rd6+24];
	setp.leu.f32 	%p29, %f48, %f67;
	@%p29 bra 	$L__BB0_53;
	st.global.f32 	[%rd4], %f48;
	mov.f32 	%f67, %f48;
$L__BB0_53:
	ld.global.f32 	%f50, [%rd6+28];
	setp.leu.f32 	%p30, %f50, %f67;
	@%p30 bra 	$L__BB0_55;
	st.global.f32 	[%rd4], %f50;
	mov.f32 	%f67, %f50;
$L__BB0_55:
	add.s32 	%r36, %r36, 8;
$L__BB0_56:
	setp.eq.s32 	%p31, %r5, 0;
	@%p31 bra 	$L__BB0_76;
	setp.lt.u32 	%p32, %r6, 3;
	@%p32 bra 	$L__BB0_67;
	add.s32 	%r30, %r36, %r12;
	mul.wide.s32 	%rd14, %r30, 4;
	add.s64 	%rd7, %rd1, %rd14;
	ld.global.f32 	%f53, [%rd7];
	setp.leu.f32 	%p33, %f53, %f67;
	@%p33 bra 	$L__BB0_60;
	st.global.f32 	[%rd4], %f53;
	mov.f32 	%f67, %f53;
$L__BB0_60:
	ld.global.f32 	%f55, [%rd7+4];
	setp.leu.f32 	%p34, %f55, %f67;
	@%p34 bra 	$L__BB0_62;
	st.global.f32 	[%rd4], %f55;
	mov.f32 	%f67, %f55;
$L__BB0_62:
	ld.global.f32 	%f57, [%rd7+8];
	setp.leu.f32 	%p35, %f57, %f67;
	@%p35 bra 	$L__BB0_64;
	st.global.f32 	[%rd4], %f57;
	mov.f32 	%f67, %f57;
$L__BB0_64:
	ld.global.f32 	%f59, [%rd7+12];
	setp.leu.f32 	%p36, %f59, %f67;
	@%p36 bra 	$L__BB0_66;
	st.global.f32 	[%rd4], %f59;
	mov.f32 	%f67, %f59;
$L__BB0_66:
	add.s32 	%r36, %r36, 4;
$L__BB0_67:
	setp.eq.s32 	%p37, %r8, 0;
	@%p37 bra 	$L__BB0_76;
	add.s32 	%r31, %r36, %r12;
	mul.wide.s32 	%rd15, %r31, 4;
	add.s64 	%rd8, %rd1, %rd15;
	ld.global.f32 	%f62, [%rd8];
	setp.leu.f32 	%p38, %f62, %f67;
	@%p38 bra 	$L__BB0_70;
	st.global.f32 	[%rd4], %f62;
	mov.f32 	%f67, %f62;
$L__BB0_70:
	setp.eq.s32 	%p39, %r8, 1;
	@%p39 bra 	$L__BB0_76;
	ld.global.f32 	%f64, [%rd8+4];
	setp.leu.f32 	%p40, %f64, %f67;
	@%p40 bra 	$L__BB0_73;
	st.global.f32 	[%rd4], %f64;
	mov.f32 	%f67, %f64;
$L__BB0_73:
	setp.eq.s32 	%p41, %r8, 2;
	@%p41 bra 	$L__BB0_76;
	ld.global.f32 	%f66, [%rd8+8];
	setp.leu.f32 	%p42, %f66, %f67;
	@%p42 bra 	$L__BB0_76;
	st.global.f32 	[%rd4], %f66;
$L__BB0_76:
	add.s32 	%r32, %r32, %r10;
	setp.lt.s32 	%p43, %r32, %r23;
	@%p43 bra 	$L__BB0_3;
$L__BB0_77:
	ret;

}
	// .globl	_Z19substract_operationPfiiS_
.visible .entry _Z19substract_operationPfiiS_(
	.param .u64 .ptr .align 1 _Z19substract_operationPfiiS__param_0,
	.param .u32 _Z19substract_operationPfiiS__param_1,
	.param .u32 _Z19substract_operationPfiiS__param_2,
	.param .u64 .ptr .align 1 _Z19substract_operationPfiiS__param_3
)
{
	.reg .pred 	%p<3>;
	.reg .b32 	%r<14>;
	.reg .b32 	%f<4>;
	.reg .b64 	%rd<9>;

	ld.param.u64 	%rd3, [_Z19substract_operationPfiiS__param_0];
	ld.param.u32 	%r8, [_Z19substract_operationPfiiS__param_1];
	ld.param.u32 	%r7, [_Z19substract_operationPfiiS__param_2];
	ld.param.u64 	%rd4, [_Z19substract_operationPfiiS__param_3];
	mul.lo.s32 	%r1, %r7, %r8;
	mov.u32 	%r9, %ctaid.x;
	mov.u32 	%r2, %ntid.x;
	mov.u32 	%r10, %tid.x;
	mad.lo.s32 	%r13, %r9, %r2, %r10;
	setp.ge.s32 	%p1, %r13, %r1;
	@%p1 bra 	$L__BB1_3;
	mov.u32 	%r11, %nctaid.x;
	mul.lo.s32 	%r4, %r2, %r11;
	cvta.to.global.u64 	%rd1, %rd4;
	cvta.to.global.u64 	%rd2, %rd3;
$L__BB1_2:
	div.s32 	%r12, %r13, %r7;
	mul.wide.s32 	%rd5, %r12, 4;
	add.s64 	%rd6, %rd1, %rd5;
	ld.global.f32 	%f1, [%rd6];
	mul.wide.s32 	%rd7, %r13, 4;
	add.s64 	%rd8, %rd2, %rd7;
	ld.global.f32 	%f2, [%rd8];
	sub.f32 	%f3, %f2, %f1;
	st.global.f32 	[%rd8], %f3;
	add.s32 	%r13, %r13, %r4;
	setp.lt.s32 	%p2, %r13, %r1;
	@%p2 bra 	$L__BB1_2;
$L__BB1_3:
	ret;

}
	// .globl	_Z18exponent_operationPfiiS_
.visible .entry _Z18exponent_operationPfiiS_(
	.param .u64 .ptr .align 1 _Z18exponent_operationPfiiS__param_0,
	.param .u32 _Z18exponent_operationPfiiS__param_1,
	.param .u32 _Z18exponent_operationPfiiS__param_2,
	.param .u64 .ptr .align 1 _Z18exponent_operationPfiiS__param_3
)
{
	.reg .pred 	%p<3>;
	.reg .b32 	%r<15>;
	.reg .b32 	%f<14>;
	.reg .b64 	%rd<5>;

	ld.param.u64 	%rd2, [_Z18exponent_operationPfiiS__param_0];
	ld.param.u32 	%r7, [_Z18exponent_operationPfiiS__param_1];
	ld.param.u32 	%r8, [_Z18exponent_operationPfiiS__param_2];
	mul.lo.s32 	%r1, %r8, %r7;
	mov.u32 	%r9, %ctaid.x;
	mov.u32 	%r2, %ntid.x;
	mov.u32 	%r10, %tid.x;
	mad.lo.s32 	%r14, %r9, %r2, %r10;
	setp.ge.s32 	%p1, %r14, %r1;
	@%p1 bra 	$L__BB2_3;
	mov.u32 	%r11, %nctaid.x;
	mul.lo.s32 	%r4, %r2, %r11;
	cvta.to.global.u64 	%rd1, %rd2;
$L__BB2_2:
	mul.wide.s32 	%rd3, %r14, 4;
	add.s64 	%rd4, %rd1, %rd3;
	ld.global.f32 	%f1, [%rd4];
	fma.rn.f32 	%f2, %f1, 0f3BBB989D, 0f3F000000;
	cvt.sat.f32.f32 	%f3, %f2;
	mov.f32 	%f4, 0f4B400001;
	mov.f32 	%f5, 0f437C0000;
	fma.rm.f32 	%f6, %f3, %f5, %f4;
	add.f32 	%f7, %f6, 0fCB40007F;
	neg.f32 	%f8, %f7;
	fma.rn.f32 	%f9, %f1, 0f3FB8AA3B, %f8;
	fma.rn.f32 	%f10, %f1, 0f32A57060, %f9;
	mov.b32 	%r12, %f6;
	shl.b32 	%r13, %r12, 23;
	mov.b32 	%f11, %r13;
	ex2.approx.ftz.f32 	%f12, %f10;
	mul.f32 	%f13, %f12, %f11;
	st.global.f32 	[%rd4], %f13;
	add.s32 	%r14, %r14, %r4;
	setp.lt.s32 	%p2, %r14, %r1;
	@%p2 bra 	$L__BB2_2;
$L__BB2_3:
	ret;

}
	// .globl	_Z7sum_rowPfiiS_
.visible .entry _Z7sum_rowPfiiS_(
	.param .u64 .ptr .align 1 _Z7sum_rowPfiiS__param_0,
	.param .u32 _Z7sum_rowPfiiS__param_1,
	.param .u32 _Z7sum_rowPfiiS__param_2,
	.param .u64 .ptr .align 1 _Z7sum_rowPfiiS__param_3
)
{
	.reg .pred 	%p<13>;
	.reg .b32 	%r<38>;
	.reg .b32 	%f<71>;
	.reg .b64 	%rd<16>;

	ld.param.u64 	%rd7, [_Z7sum_rowPfiiS__param_0];
	ld.param.u32 	%r23, [_Z7sum_rowPfiiS__param_1];
	ld.param.u32 	%r24, [_Z7sum_rowPfiiS__param_2];
	ld.param.u64 	%rd6, [_Z7sum_rowPfiiS__param_3];
	cvta.to.global.u64 	%rd1, %rd7;
	mov.u32 	%r25, %ctaid.x;
	mov.u32 	%r1, %ntid.x;
	mov.u32 	%r26, %tid.x;
	mad.lo.s32 	%r32, %r25, %r1, %r26;
	setp.ge.s32 	%p1, %r32, %r23;
	@%p1 bra 	$L__BB3_16;
	setp.lt.s32 	%p2, %r24, 1;
	@%p2 bra 	$L__BB3_16;
	and.b32  	%r3, %r24, 15;
	add.s32 	%r4, %r3, -1;
	and.b32  	%r5, %r24, 7;
	add.s32 	%r6, %r5, -1;
	and.b32  	%r7, %r24, 2147483632;
	and.b32  	%r8, %r24, 3;
	neg.s32 	%r9, %r7;
	add.s64 	%rd2, %rd1, 32;
	cvta.to.global.u64 	%rd3, %rd6;
	mov.u32 	%r27, %nctaid.x;
	mul.lo.s32 	%r10, %r1, %r27;
$L__BB3_3:
	setp.lt.u32 	%p3, %r24, 16;
	mul.lo.s32 	%r12, %r32, %r24;
	mul.wide.s32 	%rd8, %r32, 4;
	add.s64 	%rd4, %rd3, %rd8;
	ld.global.f32 	%f68, [%rd4];
	mov.b32 	%r36, 0;
	mov.u32 	%r33, %r12;
	mov.u32 	%r34, %r9;
	@%p3 bra 	$L__BB3_5;
$L__BB3_4:
	.pragma "nounroll";
	mul.wide.s32 	%rd9, %r33, 4;
	add.s64 	%rd10, %rd2, %rd9;
	ld.global.f32 	%f11, [%rd10+-32];
	add.f32 	%f12, %f11, %f68;
	st.global.f32 	[%rd4], %f12;
	ld.global.f32 	%f13, [%rd10+-28];
	add.f32 	%f14, %f13, %f12;
	st.global.f32 	[%rd4], %f14;
	ld.global.f32 	%f15, [%rd10+-24];
	add.f32 	%f16, %f15, %f14;
	st.global.f32 	[%rd4], %f16;
	ld.global.f32 	%f17, [%rd10+-20];
	add.f32 	%f18, %f17, %f16;
	st.global.f32 	[%rd4], %f18;
	ld.global.f32 	%f19, [%rd10+-16];
	add.f32 	%f20, %f19, %f18;
	st.global.f32 	[%rd4], %f20;
	ld.global.f32 	%f21, [%rd10+-12];
	add.f32 	%f22, %f21, %f20;
	st.global.f32 	[%rd4], %f22;
	ld.global.f32 	%f23, [%rd10+-8];
	add.f32 	%f24, %f23, %f22;
	st.global.f32 	[%rd4], %f24;
	ld.global.f32 	%f25, [%rd10+-4];
	add.f32 	%f26, %f25, %f24;
	st.global.f32 	[%rd4], %f26;
	ld.global.f32 	%f27, [%rd10];
	add.f32 	%f28, %f27, %f26;
	st.global.f32 	[%rd4], %f28;
	ld.global.f32 	%f29, [%rd10+4];
	add.f32 	%f30, %f29, %f28;
	st.global.f32 	[%rd4], %f30;
	ld.global.f32 	%f31, [%rd10+8];
	add.f32 	%f32, %f31, %f30;
	st.global.f32 	[%rd4], %f32;
	ld.global.f32 	%f33, [%rd10+12];
	add.f32 	%f34, %f33, %f32;
	st.global.f32 	[%rd4], %f34;
	ld.global.f32 	%f35, [%rd10+16];
	add.f32 	%f36, %f35, %f34;
	st.global.f32 	[%rd4], %f36;
	ld.global.f32 	%f37, [%rd10+20];
	add.f32 	%f38, %f37, %f36;
	st.global.f32 	[%rd4], %f38;
	ld.global.f32 	%f39, [%rd10+24];
	add.f32 	%f40, %f39, %f38;
	st.global.f32 	[%rd4], %f40;
	ld.global.f32 	%f41, [%rd10+28];
	add.f32 	%f68, %f41, %f40;
	st.global.f32 	[%rd4], %f68;
	add.s32 	%r34, %r34, 16;
	add.s32 	%r33, %r33, 16;
	setp.eq.s32 	%p4, %r34, 0;
	mov.u32 	%r36, %r7;
	@%p4 bra 	$L__BB3_5;
	bra.uni 	$L__BB3_4;
$L__BB3_5:
	setp.eq.s32 	%p5, %r3, 0;
	@%p5 bra 	$L__BB3_15;
	setp.lt.u32 	%p6, %r4, 7;
	@%p6 bra 	$L__BB3_8;
	add.s32 	%r29, %r36, %r12;
	mul.wide.s32 	%rd11, %r29, 4;
	add.s64 	%rd12, %rd1, %rd11;
	ld.global.f32 	%f42, [%rd12];
	add.f32 	%f43, %f42, %f68;
	st.global.f32 	[%rd4], %f43;
	ld.global.f32 	%f44, [%rd12+4];
	add.f32 	%f45, %f44, %f43;
	st.global.f32 	[%rd4], %f45;
	ld.global.f32 	%f46, [%rd12+8];
	add.f32 	%f47, %f46, %f45;
	st.global.f32 	[%rd4], %f47;
	ld.global.f32 	%f48, [%rd12+12];
	add.f32 	%f49, %f48, %f47;
	st.global.f32 	[%rd4], %f49;
	ld.global.f32 	%f50, [%rd12+16];
	add.f32 	%f51, %f50, %f49;
	st.global.f32 	[%rd4], %f51;
	ld.global.f32 	%f52, [%rd12+20];
	add.f32 	%f53, %f52, %f51;
	st.global.f32 	[%rd4], %f53;
	ld.global.f32 	%f54, [%rd12+24];
	add.f32 	%f55, %f54, %f53;
	st.global.f32 	[%rd4], %f55;
	ld.global.f32 	%f56, [%rd12+28];
	add.f32 	%f68, %f56, %f55;
	st.global.f32 	[%rd4], %f68;
	add.s32 	%r36, %r36, 8;
$L__BB3_8:
	setp.eq.s32 	%p7, %r5, 0;
	@%p7 bra 	$L__BB3_15;
	setp.lt.u32 	%p8, %r6, 3;
	@%p8 bra 	$L__BB3_11;
	add.s32 	%r30, %r36, %r12;
	mul.wide.s32 	%rd13, %r30, 4;
	add.s64 	%rd14, %rd1, %rd13;
	ld.global.f32 	%f57, [%rd14];
	add.f32 	%f58, %f57, %f68;
	st.global.f32 	[%rd4], %f58;
	ld.global.f32 	%f59, [%rd14+4];
	add.f32 	%f60, %f59, %f58;
	st.global.f32 	[%rd4], %f60;
	ld.global.f32 	%f61, [%rd14+8];
	add.f32 	%f62, %f61, %f60;
	st.global.f32 	[%rd4], %f62;
	ld.global.f32 	%f63, [%rd14+12];
	add.f32 	%f68, %f63, %f62;
	st.global.f32 	[%rd4], %f68;
	add.s32 	%r36, %r36, 4;
$L__BB3_11:
	setp.eq.s32 	%p9, %r8, 0;
	@%p9 bra 	$L__BB3_15;
	setp.eq.s32 	%p10, %r8, 1;
	add.s32 	%r31, %r36, %r12;
	mul.wide.s32 	%rd15, %r31, 4;
	add.s64 	%rd5, %rd1, %rd15;
	ld.global.f32 	%f64, [%rd5];
	add.f32 	%f9, %f64, %f68;
	st.global.f32 	[%rd4], %f9;
	@%p10 bra 	$L__BB3_15;
	setp.eq.s32 	%p11, %r8, 2;
	ld.global.f32 	%f65, [%rd5+4];
	add.f32 	%f10, %f65, %f9;
	st.global.f32 	[%rd4], %f10;
	@%p11 bra 	$L__BB3_15;
	ld.global.f32 	%f66, [%rd5+8];
	add.f32 	%f67, %f66, %f10;
	st.global.f32 	[%rd4], %f67;
$L__BB3_15:
	add.s32 	%r32, %r32, %r10;
	setp.lt.s32 	%p12, %r32, %r23;
	@%p12 bra 	$L__BB3_3;
$L__BB3_16:
	ret;

}
	// .globl	_Z19normalize_operationPfiiS_
.visible .entry _Z19normalize_operationPfiiS_(
	.param .u64 .ptr .align 1 _Z19normalize_operationPfiiS__param_0,
	.param .u32 _Z19normalize_operationPfiiS__param_1,
	.param .u32 _Z19normalize_operationPfiiS__param_2,
	.param .u64 .ptr .align 1 _Z19normalize_operationPfiiS__param_3
)
{
	.reg .pred 	%p<3>;
	.reg .b32 	%r<14>;
	.reg .b32 	%f<4>;
	.reg .b64 	%rd<9>;

	ld.param.u64 	%rd3, [_Z19normalize_operationPfiiS__param_0];
	ld.param.u32 	%r8, [_Z19normalize_operationPfiiS__param_1];
	ld.param.u32 	%r7, [_Z19normalize_operationPfiiS__param_2];
	ld.param.u64 	%rd4, [_Z19normalize_operationPfiiS__param_3];
	mul.lo.s32 	%r1, %r7, %r8;
	mov.u32 	%r9, %ctaid.x;
	mov.u32 	%r2, %ntid.x;
	mov.u32 	%r10, %tid.x;
	mad.lo.s32 	%r13, %r9, %r2, %r10;
	setp.ge.s32 	%p1, %r13, %r1;
	@%p1 bra 	$L__BB4_3;
	mov.u32 	%r11, %nctaid.x;
	mul.lo.s32 	%r4, %r2, %r11;
	cvta.to.global.u64 	%rd1, %rd3;
	cvta.to.global.u64 	%rd2, %rd4;
$L__BB4_2:
	div.s32 	%r12, %r13, %r7;
	mul.wide.s32 	%rd5, %r13, 4;
	add.s64 	%rd6, %rd1, %rd5;
	ld.global.f32 	%f1, [%rd6];
	mul.wide.s32 	%rd7, %r12, 4;
	add.s64 	%rd8, %rd2, %rd7;
	ld.global.f32 	%f2, [%rd8];
	div.rn.f32 	%f3, %f1, %f2;
	st.global.f32 	[%rd6], %f3;
	add.s32 	%r13, %r13, %r4;
	setp.lt.s32 	%p2, %r13, %r1;
	@%p2 bra 	$L__BB4_2;
$L__BB4_3:
	ret;

}


// ===== COMPILED SASS (sm_100) =====

	.target	sm_100

	.elftype	@"ET_EXEC"


//--------------------- .note.nv.tkinfo           --------------------------
	.section	.note.nv.tkinfo,"",@"SHT_NOTE"
	.sectionflags	@"SHF_NOTE_NV_TKINFO"
	.tkinfo
        /*0018*/ 	.word	0x00000002
        /*0030*/ 	.string	""
        /*0030*/ 	.string	"ptxas"
        /*0030*/ 	.string	"Cuda compilation tools, release 13.0, V13.0.88"
        /*0030*/ 	.string	"Build cuda_13.0.r13.0/compiler.36424714_0"
        /*0030*/ 	.string	"-arch sm_100 -m 64 "



//--------------------- .note.nv.cuinfo           --------------------------
	.section	.note.nv.cuinfo,"",@"SHT_NOTE"
	.sectionflags	@"SHF_NOTE_NV_CUINFO"
        /*0018*/ 	.short	0x0002
        /*001a*/ 	.short	0x0064
        /*001c*/ 	.short	0x0082
	.zero		2


//--------------------- .nv.info                  --------------------------
	.section	.nv.info,"",@"SHT_CUDA_INFO"
	.align	4


	//----- nvinfo : EIATTR_REGCOUNT
	.align		4
        /*0000*/ 	.byte	0x04, 0x2f
        /*0002*/ 	.short	(.L_1 - .L_0)
	.align		4
.L_0:
        /*0004*/ 	.word	index@(_Z8find_maxPfiiS_)
        /*0008*/ 	.word	0x0000001a


	//----- nvinfo : EIATTR_FRAME_SIZE
	.align		4
.L_1:
        /*000c*/ 	.byte	0x04, 0x11
        /*000e*/ 	.short	(.L_3 - .L_2)
	.align		4
.L_2:
        /*0010*/ 	.word	index@(_Z8find_maxPfiiS_)
        /*0014*/ 	.word	0x00000000


	//----- nvinfo : EIATTR_REGCOUNT
	.align		4
.L_3:
        /*0018*/ 	.byte	0x04, 0x2f
        /*001a*/ 	.short	(.L_5 - .L_4)
	.align		4
.L_4:
        /*001c*/ 	.word	index@(_Z19substract_operationPfiiS_)
        /*0020*/ 	.word	0x00000014


	//----- nvinfo : EIATTR_FRAME_SIZE
	.align		4
.L_5:
        /*0024*/ 	.byte	0x04, 0x11
        /*0026*/ 	.short	(.L_7 - .L_6)
	.align		4
.L_6:
        /*0028*/ 	.word	index@(_Z19substract_operationPfiiS_)
        /*002c*/ 	.word	0x00000000


	//----- nvinfo : EIATTR_REGCOUNT
	.align		4
.L_7:
        /*0030*/ 	.byte	0x04, 0x2f
        /*0032*/ 	.short	(.L_9 - .L_8)
	.align		4
.L_8:
        /*0034*/ 	.word	index@(_Z18exponent_operationPfiiS_)
        /*0038*/ 	.word	0x0000000e


	//----- nvinfo : EIATTR_FRAME_SIZE
	.align		4
.L_9:
        /*003c*/ 	.byte	0x04, 0x11
        /*003e*/ 	.short	(.L_11 - .L_10)
	.align		4
.L_10:
        /*0040*/ 	.word	index@(_Z18exponent_operationPfiiS_)
        /*0044*/ 	.word	0x00000000


	//----- nvinfo : EIATTR_REGCOUNT
	.align		4
.L_11:
        /*0048*/ 	.byte	0x04, 0x2f
        /*004a*/ 	.short	(.L_13 - .L_12)
	.align		4
.L_12:
        /*004c*/ 	.word	index@(_Z7sum_rowPfiiS_)
        /*0050*/ 	.word	0x0000001a


	//----- nvinfo : EIATTR_FRAME_SIZE
	.align		4
.L_13:
        /*0054*/ 	.byte	0x04, 0x11
        /*0056*/ 	.short	(.L_15 - .L_14)
	.align		4
.L_14:
        /*0058*/ 	.word	index@(_Z7sum_rowPfiiS_)
        /*005c*/ 	.word	0x00000000


	//----- nvinfo : EIATTR_REGCOUNT
	.align		4
.L_15:
        /*0060*/ 	.byte	0x04, 0x2f
        /*0062*/ 	.short	(.L_17 - .L_16)
	.align		4
.L_16:
        /*0064*/ 	.word	index@(_Z19normalize_operationPfiiS_)
        /*0068*/ 	.word	0x00000016


	//----- nvinfo : EIATTR_FRAME_SIZE
	.align		4
.L_17:
        /*006c*/ 	.byte	0x04, 0x11
        /*006e*/ 	.short	(.L_19 - .L_18)
	.align		4
.L_18:
        /*0070*/ 	.word	index@($__internal_0_$__cuda_sm3x_div_rn_noftz_f32_slowpath)
        /*0074*/ 	.word	0x00000000


	//----- nvinfo : EIATTR_FRAME_SIZE
	.align		4
.L_19:
        /*0078*/ 	.byte	0x04, 0x11
        /*007a*/ 	.short	(.L_21 - .L_20)
	.align		4
.L_20:
        /*007c*/ 	.word	index@(_Z19normalize_operationPfiiS_)
        /*0080*/ 	.word	0x00000000


	//----- nvinfo : EIATTR_MIN_STACK_SIZE
	.align		4
.L_21:
        /*0084*/ 	.byte	0x04, 0x12
        /*0086*/ 	.short	(.L_23 - .L_22)
	.align		4
.L_22:
        /*0088*/ 	.word	index@(_Z19normalize_operationPfiiS_)
        /*008c*/ 	.word	0x00000000


	//----- nvinfo : EIATTR_MIN_STACK_SIZE
	.align		4
.L_23:
        /*0090*/ 	.byte	0x04, 0x12
        /*0092*/ 	.short	(.L_25 - .L_24)
	.align		4
.L_24:
        /*0094*/ 	.word	index@(_Z7sum_rowPfiiS_)
        /*0098*/ 	.word	0x00000000


	//----- nvinfo : EIATTR_MIN_STACK_SIZE
	.align		4
.L_25:
        /*009c*/ 	.byte	0x04, 0x12
        /*009e*/ 	.short	(.L_27 - .L_26)
	.align		4
.L_26:
        /*00a0*/ 	.word	index@(_Z18exponent_operationPfiiS_)
        /*00a4*/ 	.word	0x00000000


	//----- nvinfo : EIATTR_MIN_STACK_SIZE
	.align		4
.L_27:
        /*00a8*/ 	.byte	0x04, 0x12
        /*00aa*/ 	.short	(.L_29 - .L_28)
	.align		4
.L_28:
        /*00ac*/ 	.word	index@(_Z19substract_operationPfiiS_)
        /*00b0*/ 	.word	0x00000000


	//----- nvinfo : EIATTR_MIN_STACK_SIZE
	.align		4
.L_29:
        /*00b4*/ 	.byte	0x04, 0x12
        /*00b6*/ 	.short	(.L_31 - .L_30)
	.align		4
.L_30:
        /*00b8*/ 	.word	index@(_Z8find_maxPfiiS_)
        /*00bc*/ 	.word	0x00000000
.L_31:


//--------------------- .nv.compat                --------------------------
	.section	.nv.compat,"",@"SHT_CUDA_COMPAT_INFO"
	.align	4
        /*0000*/ 	.byte	0x02, 0x09, 0x00, 0x00, 0x02, 0x02, 0x01, 0x00, 0x02, 0x05, 0x05, 0x00, 0x03, 0x07, 0x01, 0x01
        /*0010*/ 	.byte	0x02, 0x03, 0x00, 0x00, 0x02, 0x06, 0x01, 0x00, 0x04, 0x0b, 0x08, 0x00, 0x01, 0x00, 0x00, 0x00
        /*0020*/ 	.byte	0x00, 0x00, 0x00, 0x00


//--------------------- .nv.info._Z19normalize_operationPfiiS_ --------------------------
	.section	.nv.info._Z19normalize_operationPfiiS_,"",@"SHT_CUDA_INFO"
	.sectionflags	@""
	.align	4


	//----- nvinfo : EIATTR_CUDA_API_VERSION
	.align		4
        /*0000*/ 	.byte	0x04, 0x37
        /*0002*/ 	.short	(.L_33 - .L_32)
.L_32:
        /*0004*/ 	.word	0x00000082


	//----- nvinfo : EIATTR_KPARAM_INFO
	.align		4
.L_33:
        /*0008*/ 	.byte	0x04, 0x17
        /*000a*/ 	.short	(.L_35 - .L_34)
.L_34:
        /*000c*/ 	.word	0x00000000
        /*0010*/ 	.short	0x0003
        /*0012*/ 	.short	0x0010
        /*0014*/ 	.byte	0x00, 0xf5, 0x21, 0x00


	//----- nvinfo : EIATTR_KPARAM_INFO
	.align		4
.L_35:
        /*0018*/ 	.byte	0x04, 0x17
        /*001a*/ 	.short	(.L_37 - .L_36)
.L_36:
        /*001c*/ 	.word	0x00000000
        /*0020*/ 	.short	0x0002
        /*0022*/ 	.short	0x000c
        /*0024*/ 	.byte	0x00, 0xf0, 0x11, 0x00


	//----- nvinfo : EIATTR_KPARAM_INFO
	.align		4
.L_37:
        /*0028*/ 	.byte	0x04, 0x17
        /*002a*/ 	.short	(.L_39 - .L_38)
.L_38:
        /*002c*/ 	.word	0x00000000
        /*0030*/ 	.short	0x0001
        /*0032*/ 	.short	0x0008
        /*0034*/ 	.byte	0x00, 0xf0, 0x11, 0x00


	//----- nvinfo : EIATTR_KPARAM_INFO
	.align		4
.L_39:
        /*0038*/ 	.byte	0x04, 0x17
        /*003a*/ 	.short	(.L_41 - .L_40)
.L_40:
        /*003c*/ 	.word	0x00000000
        /*0040*/ 	.short	0x0000
        /*0042*/ 	.short	0x0000
        /*0044*/ 	.byte	0x00, 0xf5, 0x21, 0x00


	//----- nvinfo : EIATTR_SPARSE_MMA_MASK
	.align		4
.L_41:
        /*0048*/ 	.byte	0x03, 0x50
        /*004a*/ 	.short	0x0000


	//----- nvinfo : EIATTR_MAXREG_COUNT
	.align		4
        /*004c*/ 	.byte	0x03, 0x1b
        /*004e*/ 	.short	0x00ff


	//----- nvinfo : EIATTR_MERCURY_ISA_VERSION
	.align		4
        /*0050*/ 	.byte	0x03, 0x5f
        /*0052*/ 	.short	0x0101


	//----- nvinfo : EIATTR_VRC_CTA_INIT_COUNT
	.align		4
        /*0054*/ 	.byte	0x02, 0x4a
	.zero		1
	.zero		1


	//----- nvinfo : EIATTR_EXIT_INSTR_OFFSETS
	.align		4
        /*0058*/ 	.byte	0x04, 0x1c
        /*005a*/ 	.short	(.L_43 - .L_42)


	//   ....[0]....
.L_42:
        /*005c*/ 	.word	0x00000080


	//   ....[1]....
        /*0060*/ 	.word	0x000003b0


	//----- nvinfo : EIATTR_CRS_STACK_SIZE
	.align		4
.L_43:
        /*0064*/ 	.byte	0x04, 0x1e
        /*0066*/ 	.short	(.L_45 - .L_44)
.L_44:
        /*0068*/ 	.word	0x00000000


	//----- nvinfo : EIATTR_CBANK_PARAM_SIZE
	.align		4
.L_45:
        /*006c*/ 	.byte	0x03, 0x19
        /*006e*/ 	.short	0x0018


	//----- nvinfo : EIATTR_PARAM_CBANK
	.align		4
        /*0070*/ 	.byte	0x04, 0x0a
        /*0072*/ 	.short	(.L_47 - .L_46)
	.align		4
.L_46:
        /*0074*/ 	.word	index@(.nv.constant0._Z19normalize_operationPfiiS_)
        /*0078*/ 	.short	0x0380
        /*007a*/ 	.short	0x0018


	//----- nvinfo : EIATTR_SW_WAR
	.align		4
.L_47:
        /*007c*/ 	.byte	0x04, 0x36
        /*007e*/ 	.short	(.L_49 - .L_48)
.L_48:
        /*0080*/ 	.word	0x00000008
.L_49:


//--------------------- .nv.info._Z7sum_rowPfiiS_ --------------------------
	.section	.nv.info._Z7sum_rowPfiiS_,"",@"SHT_CUDA_INFO"
	.sectionflags	@""
	.align	4


	//----- nvinfo : EIATTR_CUDA_API_VERSION
	.align		4
        /*0000*/ 	.byte	0x04, 0x37
        /*0002*/ 	.short	(.L_51 - .L_50)
.L_50:
        /*0004*/ 	.word	0x00000082


	//----- nvinfo : EIATTR_KPARAM_INFO
	.align		4
.L_51:
        /*0008*/ 	.byte	0x04, 0x17
        /*000a*/ 	.short	(.L_53 - .L_52)
.L_52:
        /*000c*/ 	.word	0x00000000
        /*0010*/ 	.short	0x0003
        /*0012*/ 	.short	0x0010
        /*0014*/ 	.byte	0x00, 0xf5, 0x21, 0x00


	//----- nvinfo : EIATTR_KPARAM_INFO
	.align		4
.L_53:
        /*0018*/ 	.byte	0x04, 0x17
        /*001a*/ 	.short	(.L_55 - .L_54)
.L_54:
        /*001c*/ 	.word	0x00000000
        /*0020*/ 	.short	0x0002
        /*0022*/ 	.short	0x000c
        /*0024*/ 	.byte	0x00, 0xf0, 0x11, 0x00


	//----- nvinfo : EIATTR_KPARAM_INFO
	.align		4
.L_55:
        /*0028*/ 	.byte	0x04, 0x17
        /*002a*/ 	.short	(.L_57 - .L_56)
.L_56:
        /*002c*/ 	.word	0x00000000
        /*0030*/ 	.short	0x0001
        /*0032*/ 	.short	0x0008
        /*0034*/ 	.byte	0x00, 0xf0, 0x11, 0x00


	//----- nvinfo : EIATTR_KPARAM_INFO
	.align		4
.L_57:
        /*0038*/ 	.byte	0x04, 0x17
        /*003a*/ 	.short	(.L_59 - .L_58)
.L_58:
        /*003c*/ 	.word	0x00000000
        /*0040*/ 	.short	0x0000
        /*0042*/ 	.short	0x0000
        /*0044*/ 	.byte	0x00, 0xf5, 0x21, 0x00


	//----- nvinfo : EIATTR_SPARSE_MMA_MASK
	.align		4
.L_59:
        /*0048*/ 	.byte	0x03, 0x50
        /*004a*/ 	.short	0x0000


	//----- nvinfo : EIATTR_MAXREG_COUNT
	.align		4
        /*004c*/ 	.byte	0x03, 0x1b
        /*004e*/ 	.short	0x00ff


	//----- nvinfo : EIATTR_MERCURY_ISA_VERSION
	.align		4
        /*0050*/ 	.byte	0x03, 0x5f
        /*0052*/ 	.short	0x0101


	//----- nvinfo : EIATTR_VRC_CTA_INIT_COUNT
	.align		4
        /*0054*/ 	.byte	0x02, 0x4a
	.zero		1
	.zero		1


	//----- nvinfo : EIATTR_EXIT_INSTR_OFFSETS
	.align		4
        /*0058*/ 	.byte	0x04, 0x1c
        /*005a*/ 	.short	(.L_61 - .L_60)


	//   ....[0]....
.L_60:
        /*005c*/ 	.word	0x00000070


	//   ....[1]....
        /*0060*/ 	.word	0x000000a0


	//   ....[2]....
        /*0064*/ 	.word	0x00000a30


	//----- nvinfo : EIATTR_CRS_STACK_SIZE
	.align		4
.L_61:
        /*0068*/ 	.byte	0x04, 0x1e
        /*006a*/ 	.short	(.L_63 - .L_62)
.L_62:
        /*006c*/ 	.word	0x00000000


	//----- nvinfo : EIATTR_CBANK_PARAM_SIZE
	.align		4
.L_63:
        /*0070*/ 	.byte	0x03, 0x19
        /*0072*/ 	.short	0x0018


	//----- nvinfo : EIATTR_PARAM_CBANK
	.align		4
        /*0074*/ 	.byte	0x04, 0x0a
        /*0076*/ 	.short	(.L_65 - .L_64)
	.align		4
.L_64:
        /*0078*/ 	.word	index@(.nv.constant0._Z7sum_rowPfiiS_)
        /*007c*/ 	.short	0x0380
        /*007e*/ 	.short	0x0018


	//----- nvinfo : EIATTR_SW_WAR
	.align		4
.L_65:
        /*0080*/ 	.byte	0x04, 0x36
        /*0082*/ 	.short	(.L_67 - .L_66)
.L_66:
        /*0084*/ 	.word	0x00000008
.L_67:


//--------------------- .nv.info._Z18exponent_operationPfiiS_ --------------------------
	.section	.nv.info._Z18exponent_operationPfiiS_,"",@"SHT_CUDA_INFO"
	.sectionflags	@""
	.align	4


	//----- nvinfo : EIATTR_CUDA_API_VERSION
	.align		4
        /*0000*/ 	.byte	0x04, 0x37
        /*0002*/ 	.short	(.L_69 - .L_68)
.L_68:
        /*0004*/ 	.word	0x00000082


	//----- nvinfo : EIATTR_KPARAM_INFO
	.align		4
.L_69:
        /*0008*/ 	.byte	0x04, 0x17
        /*000a*/ 	.short	(.L_71 - .L_70)
.L_70:
        /*000c*/ 	.word	0x00000000
        /*0010*/ 	.short	0x0003
        /*0012*/ 	.short	0x0010
        /*0014*/ 	.byte	0x00, 0xf5, 0x21, 0x00


	//----- nvinfo : EIATTR_KPARAM_INFO
	.align		4
.L_71:
        /*0018*/ 	.byte	0x04, 0x17
        /*001a*/ 	.short	(.L_73 - .L_72)
.L_72:
        /*001c*/ 	.word	0x00000000
        /*0020*/ 	.short	0x0002
        /*0022*/ 	.short	0x000c
        /*0024*/ 	.byte	0x00, 0xf0, 0x11, 0x00


	//----- nvinfo : EIATTR_KPARAM_INFO
	.align		4
.L_73:
        /*0028*/ 	.byte	0x04, 0x17
        /*002a*/ 	.short	(.L_75 - .L_74)
.L_74:
        /*002c*/ 	.word	0x00000000
        /*0030*/ 	.short	0x0001
        /*0032*/ 	.short	0x0008
        /*0034*/ 	.byte	0x00, 0xf0, 0x11, 0x00


	//----- nvinfo : EIATTR_KPARAM_INFO
	.align		4
.L_75:
        /*0038*/ 	.byte	0x04, 0x17
        /*003a*/ 	.short	(.L_77 - .L_76)
.L_76:
        /*003c*/ 	.word	0x00000000
        /*0040*/ 	.short	0x0000
        /*0042*/ 	.short	0x0000
        /*0044*/ 	.byte	0x00, 0xf5, 0x21, 0x00


	//----- nvinfo : EIATTR_SPARSE_MMA_MASK
	.align		4
.L_77:
        /*0048*/ 	.byte	0x03, 0x50
        /*004a*/ 	.short	0x0000


	//----- nvinfo : EIATTR_MAXREG_COUNT
	.align		4
        /*004c*/ 	.byte	0x03, 0x1b
        /*004e*/ 	.short	0x00ff


	//----- nvinfo : EIATTR_MERCURY_ISA_VERSION
	.align		4
        /*0050*/ 	.byte	0x03, 0x5f
        /*0052*/ 	.short	0x0101


	//----- nvinfo : EIATTR_VRC_CTA_INIT_COUNT
	.align		4
        /*0054*/ 	.byte	0x02, 0x4a
	.zero		1
	.zero		1


	//----- nvinfo : EIATTR_EXIT_INSTR_OFFSETS
	.align		4
        /*0058*/ 	.byte	0x04, 0x1c
        /*005a*/ 	.short	(.L_79 - .L_78)


	//   ....[0]....
.L_78:
        /*005c*/ 	.word	0x00000080


	//   ....[1]....
        /*0060*/ 	.word	0x000001d0


	//----- nvinfo : EIATTR_CRS_STACK_SIZE
	.align		4
.L_79:
        /*0064*/ 	.byte	0x04, 0x1e
        /*0066*/ 	.short	(.L_81 - .L_80)
.L_80:
        /*0068*/ 	.word	0x00000000


	//----- nvinfo : EIATTR_CBANK_PARAM_SIZE
	.align		4
.L_81:
        /*006c*/ 	.byte	0x03, 0x19
        /*006e*/ 	.short	0x0018


	//----- nvinfo : EIATTR_PARAM_CBANK
	.align		4
        /*0070*/ 	.byte	0x04, 0x0a
        /*0072*/ 	.short	(.L_83 - .L_82)
	.align		4
.L_82:
        /*0074*/ 	.word	index@(.nv.constant0._Z18exponent_operationPfiiS_)
        /*0078*/ 	.short	0x0380
        /*007a*/ 	.short	0x0018


	//----- nvinfo : EIATTR_SW_WAR
	.align		4
.L_83:
        /*007c*/ 	.byte	0x04, 0x36
        /*007e*/ 	.short	(.L_85 - .L_84)
.L_84:
        /*0080*/ 	.word	0x00000008
.L_85:


//--------------------- .nv.info._Z19substract_operationPfiiS_ --------------------------
	.section	.nv.info._Z19substract_operationPfiiS_,"",@"SHT_CUDA_INFO"
	.sectionflags	@""
	.align	4


	//----- nvinfo : EIATTR_CUDA_API_VERSION
	.align		4
        /*0000*/ 	.byte	0x04, 0x37
        /*0002*/ 	.short	(.L_87 - .L_86)
.L_86:
        /*0004*/ 	.word	0x00000082


	//----- nvinfo : EIATTR_KPARAM_INFO
	.align		4
.L_87:
        /*0008*/ 	.byte	0x04, 0x17
        /*000a*/ 	.short	(.L_89 - .L_88)
.L_88:
        /*000c*/ 	.word	0x00000000
        /*0010*/ 	.short	0x0003
        /*0012*/ 	.short	0x0010
        /*0014*/ 	.byte	0x00, 0xf5, 0x21, 0x00


	//----- nvinfo : EIATTR_KPARAM_INFO
	.align		4
.L_89:
        /*0018*/ 	.byte	0x04, 0x17
        /*001a*/ 	.short	(.L_91 - .L_90)
.L_90:
        /*001c*/ 	.word	0x00000000
        /*0020*/ 	.short	0x0002
        /*0022*/ 	.short	0x000c
        /*0024*/ 	.byte	0x00, 0xf0, 0x11, 0x00


	//----- nvinfo : EIATTR_KPARAM_INFO
	.align		4
.L_91:
        /*0028*/ 	.byte	0x04, 0x17
        /*002a*/ 	.short	(.L_93 - .L_92)
.L_92:
        /*002c*/ 	.word	0x00000000
        /*0030*/ 	.short	0x0001
        /*0032*/ 	.short	0x0008
        /*0034*/ 	.byte	0x00, 0xf0, 0x11, 0x00


	//----- nvinfo : EIATTR_KPARAM_INFO
	.align		4
.L_93:
        /*0038*/ 	.byte	0x04, 0x17
        /*003a*/ 	.short	(.L_95 - .L_94)
.L_94:
        /*003c*/ 	.word	0x00000000
        /*0040*/ 	.short	0x0000
        /*0042*/ 	.short	0x0000
        /*0044*/ 	.byte	0x00, 0xf5, 0x21, 0x00


	//----- nvinfo : EIATTR_SPARSE_MMA_MASK
	.align		4
.L_95:
        /*0048*/ 	.byte	0x03, 0x50
        /*004a*/ 	.short	0x0000


	//----- nvinfo : EIATTR_MAXREG_COUNT
	.align		4
        /*004c*/ 	.byte	0x03, 0x1b
        /*004e*/ 	.short	0x00ff


	//----- nvinfo : EIATTR_MERCURY_ISA_VERSION
	.align		4
        /*0050*/ 	.byte	0x03, 0x5f
        /*0052*/ 	.short	0x0101


	//----- nvinfo : EIATTR_VRC_CTA_INIT_COUNT
	.align		4
        /*0054*/ 	.byte	0x02, 0x4a
	.zero		1
	.zero		1


	//----- nvinfo : EIATTR_EXIT_INSTR_OFFSETS
	.align		4
        /*0058*/ 	.byte	0x04, 0x1c
        /*005a*/ 	.short	(.L_97 - .L_96)


	//   ....[0]....
.L_96:
        /*005c*/ 	.word	0x00000080


	//   ....[1]....
        /*0060*/ 	.word	0x00000320


	//----- nvinfo : EIATTR_CRS_STACK_SIZE
	.align		4
.L_97:
        /*0064*/ 	.byte	0x04, 0x1e
        /*0066*/ 	.short	(.L_99 - .L_98)
.L_98:
        /*0068*/ 	.word	0x00000000


	//----- nvinfo : EIATTR_CBANK_PARAM_SIZE
	.align		4
.L_99:
        /*006c*/ 	.byte	0x03, 0x19
        /*006e*/ 	.short	0x0018


	//----- nvinfo : EIATTR_PARAM_CBANK
	.align		4
        /*0070*/ 	.byte	0x04, 0x0a
        /*0072*/ 	.short	(.L_101 - .L_100)
	.align		4
.L_100:
        /*0074*/ 	.word	index@(.nv.constant0._Z19substract_operationPfiiS_)
        /*0078*/ 	.short	0x0380
        /*007a*/ 	.short	0x0018


	//----- nvinfo : EIATTR_SW_WAR
	.align		4
.L_101:
        /*007c*/ 	.byte	0x04, 0x36
        /*007e*/ 	.short	(.L_103 - .L_102)
.L_102:
        /*0080*/ 	.word	0x00000008
.L_103:


//--------------------- .nv.info._Z8find_maxPfiiS_ --------------------------
	.section	.nv.info._Z8find_maxPfiiS_,"",@"SHT_CUDA_INFO"
	.sectionflags	@""
	.align	4


	//----- nvinfo : EIATTR_CUDA_API_VERSION
	.align		4
        /*0000*/ 	.byte	0x04, 0x37
        /*0002*/ 	.short	(.L_105 - .L_104)
.L_104:
        /*0004*/ 	.word	0x00000082


	//----- nvinfo : EIATTR_KPARAM_INFO
	.align		4
.L_105:
        /*0008*/ 	.byte	0x04, 0x17
        /*000a*/ 	.short	(.L_107 - .L_106)
.L_106:
        /*000c*/ 	.word	0x00000000
        /*0010*/ 	.short	0x0003
        /*0012*/ 	.short	0x0010
        /*0014*/ 	.byte	0x00, 0xf5, 0x21, 0x00


	//----- nvinfo : EIATTR_KPARAM_INFO
	.align		4
.L_107:
        /*0018*/ 	.byte	0x04, 0x17
        /*001a*/ 	.short	(.L_109 - .L_108)
.L_108:
        /*001c*/ 	.word	0x00000000
        /*0020*/ 	.short	0x0002
        /*0022*/ 	.short	0x000c
        /*0024*/ 	.byte	0x00, 0xf0, 0x11, 0x00


	//----- nvinfo : EIATTR_KPARAM_INFO
	.align		4
.L_109:
        /*0028*/ 	.byte	0x04, 0x17
        /*002a*/ 	.short	(.L_111 - .L_110)
.L_110:
        /*002c*/ 	.word	0x00000000
        /*0030*/ 	.short	0x0001
        /*0032*/ 	.short	0x0008
        /*0034*/ 	.byte	0x00, 0xf0, 0x11, 0x00


	//----- nvinfo : EIATTR_KPARAM_INFO
	.align		4
.L_111:
        /*0038*/ 	.byte	0x04, 0x17
        /*003a*/ 	.short	(.L_113 - .L_112)
.L_112:
        /*003c*/ 	.word	0x00000000
        /*0040*/ 	.short	0x0000
        /*0042*/ 	.short	0x0000
        /*0044*/ 	.byte	0x00, 0xf5, 0x21, 0x00


	//----- nvinfo : EIATTR_SPARSE_MMA_MASK
	.align		4
.L_113:
        /*0048*/ 	.byte	0x03, 0x50
        /*004a*/ 	.short	0x0000


	//----- nvinfo : EIATTR_MAXREG_COUNT
	.align		4
        /*004c*/ 	.byte	0x03, 0x1b
        /*004e*/ 	.short	0x00ff


	//----- nvinfo : EIATTR_MERCURY_ISA_VERSION
	.align		4
        /*0050*/ 	.byte	0x03, 0x5f
        /*0052*/ 	.short	0x0101


	//----- nvinfo : EIATTR_VRC_CTA_INIT_COUNT
	.align		4
        /*0054*/ 	.byte	0x02, 0x4a
	.zero		1
	.zero		1


	//----- nvinfo : EIATTR_EXIT_INSTR_OFFSETS
	.align		4
        /*0058*/ 	.byte	0x04, 0x1c
        /*005a*/ 	.short	(.L_115 - .L_114)


	//   ....[0]....
.L_114:
        /*005c*/ 	.word	0x00000070


	//   ....[1]....
        /*0060*/ 	.word	0x000000a0


	//   ....[2]....
        /*0064*/ 	.word	0x00001050


	//----- nvinfo : EIATTR_CRS_STACK_SIZE
	.align		4
.L_115:
        /*0068*/ 	.byte	0x04, 0x1e
        /*006a*/ 	.short	(.L_117 - .L_116)
.L_116:
        /*006c*/ 	.word	0x00000000


	//----- nvinfo : EIATTR_CBANK_PARAM_SIZE
	.align		4
.L_117:
        /*0070*/ 	.byte	0x03, 0x19
        /*0072*/ 	.short	0x0018


	//----- nvinfo : EIATTR_PARAM_CBANK
	.align		4
        /*0074*/ 	.byte	0x04, 0x0a
        /*0076*/ 	.short	(.L_119 - .L_118)
	.align		4
.L_118:
        /*0078*/ 	.word	index@(.nv.constant0._Z8find_maxPfiiS_)
        /*007c*/ 	.short	0x0380
        /*007e*/ 	.short	0x0018


	//----- nvinfo : EIATTR_SW_WAR
	.align		4
.L_119:
        /*0080*/ 	.byte	0x04, 0x36
        /*0082*/ 	.short	(.L_121 - .L_120)
.L_120:
        /*0084*/ 	.word	0x00000008
.L_121:


//--------------------- .nv.callgraph             --------------------------
	.section	.nv.callgraph,"",@"SHT_CUDA_CALLGRAPH"
	.align	4
	.sectionentsize	8
	.align		4
        /*0000*/ 	.word	0x00000000
	.align		4
        /*0004*/ 	.word	0xffffffff
	.align		4
        /*0008*/ 	.word	0x00000000
	.align		4
        /*000c*/ 	.word	0xfffffffe
	.align		4
        /*0010*/ 	.word	0x00000000
	.align		4
        /*0014*/ 	.word	0xfffffffd
	.align		4
        /*0018*/ 	.word	0x00000000
	.align		4
        /*001c*/ 	.word	0xfffffffc


//--------------------- .text._Z19normalize_operationPfiiS_ --------------------------
	.section	.text._Z19normalize_operationPfiiS_,"ax",@progbits
	.align	128
        .global         _Z19normalize_operationPfiiS_
        .type           _Z19normalize_operationPfiiS_,@function
        .size           _Z19normalize_operationPfiiS_,(.L_x_33 - _Z19normalize_operationPfiiS_)
        .other          _Z19normalize_operationPfiiS_,@"STO_CUDA_ENTRY STV_DEFAULT"
_Z19normalize_operationPfiiS_:
.text._Z19normalize_operationPfiiS_:
[----:B------:R-:W-:Y:S01]  /*0000*/  LDC R1, c[0x0][0x37c] ;  /* 0x0000df00ff017b82 */ /* 0x000fe20000000800 */
[----:B------:R-:W0:Y:S07]  /*0010*/  S2R R11, SR_TID.X ;  /* 0x00000000000b7919 */ /* 0x000e2e0000002100 */
[----:B------:R-:W0:Y:S01]  /*0020*/  S2UR UR6, SR_CTAID.X ;  /* 0x00000000000679c3 */ /* 0x000e220000002500 */
[----:B------:R-:W1:Y:S07]  /*0030*/  LDCU.64 UR4, c[0x0][0x388] ;  /* 0x00007100ff0477ac */ /* 0x000e6e0008000a00 */
[----:B------:R-:W0:Y:S01]  /*0040*/  LDC R10, c[0x0][0x360] ;  /* 0x0000d800ff0a7b82 */ /* 0x000e220000000800 */
[----:B-1----:R-:W-:Y:S01]  /*0050*/  UIMAD UR4, UR5, UR4, URZ ;  /* 0x00000004050472a4 */ /* 0x002fe2000f8e02ff */
[----:B0-----:R-:W-:-:S05]  /*0060*/  IMAD R11, R10, UR6, R11 ;  /* 0x000000060a0b7c24 */ /* 0x001fca000f8e020b */
[----:B------:R-:W-:-:S13]  /*0070*/  ISETP.GE.AND P0, PT, R11, UR4, PT ;  /* 0x000000040b007c0c */ /* 0x000fda000bf06270 */
[----:B------:R-:W-:Y:S05]  /*0080*/  @P0 EXIT ;  /* 0x000000000000094d */ /* 0x000fea0003800000 */
[----:B------:R-:W0:Y:S01]  /*0090*/  LDC R2, c[0x0][0x38c] ;  /* 0x0000e300ff027b82 */ /* 0x000e220000000800 */
[----:B------:R-:W1:Y:S01]  /*00a0*/  LDCU UR5, c[0x0][0x370] ;  /* 0x00006e00ff0577ac */ /* 0x000e620008000800 */
[----:B------:R-:W2:Y:S06]  /*00b0*/  LDCU.64 UR6, c[0x0][0x358] ;  /* 0x00006b00ff0677ac */ /* 0x000eac0008000a00 */
[----:B------:R-:W3:Y:S08]  /*00c0*/  LDC.64 R8, c[0x0][0x380] ;  /* 0x0000e000ff087b82 */ /* 0x000ef00000000a00 */
[----:B------:R-:W4:Y:S01]  /*00d0*/  LDC.64 R6, c[0x0][0x390] ;  /* 0x0000e400ff067b82 */ /* 0x000f220000000a00 */
[----:B-1----:R-:W-:-:S07]  /*00e0*/  IMAD R10, R10, UR5, RZ ;  /* 0x000000050a0a7c24 */ /* 0x002fce000f8e02ff */
.L_x_2:
[----:B0-----:R-:W-:-:S04]  /*00f0*/  IABS R3, R2 ;  /* 0x0000000200037213 */ /* 0x001fc80000000000 */
[----:B------:R-:W0:Y:S08]  /*0100*/  I2F.RP R0, R3 ;  /* 0x0000000300007306 */ /* 0x000e300000209400 */
[----:B0-----:R-:W0:Y:S02]  /*0110*/  MUFU.RCP R0, R0 ;  /* 0x0000000000007308 */ /* 0x001e240000001000 */
[----:B0-----:R-:W-:-:S06]  /*0120*/  VIADD R4, R0, 0xffffffe ;  /* 0x0ffffffe00047836 */ /* 0x001fcc0000000000 */
[----:B------:R0:W1:Y:S02]  /*0130*/  F2I.FTZ.U32.TRUNC.NTZ R5, R4 ;  /* 0x0000000400057305 */ /* 0x000064000021f000 */
[----:B0-----:R-:W-:Y:S02]  /*0140*/  IMAD.MOV.U32 R4, RZ, RZ, RZ ;  /* 0x000000ffff047224 */ /* 0x001fe400078e00ff */
[----:B-1----:R-:W-:-:S04]  /*0150*/  IMAD.MOV R12, RZ, RZ, -R5 ;  /* 0x000000ffff0c7224 */ /* 0x002fc800078e0a05 */
[----:B------:R-:W-:Y:S01]  /*0160*/  IMAD R13, R12, R3, RZ ;  /* 0x000000030c0d7224 */ /* 0x000fe200078e02ff */
[----:B------:R-:W-:-:S03]  /*0170*/  IABS R12, R11 ;  /* 0x0000000b000c7213 */ /* 0x000fc60000000000 */
[----:B------:R-:W-:-:S06]  /*0180*/  IMAD.HI.U32 R5, R5, R13, R4 ;  /* 0x0000000d05057227 */ /* 0x000fcc00078e0004 */
[----:B------:R-:W-:-:S04]  /*0190*/  IMAD.HI.U32 R5, R5, R12, RZ ;  /* 0x0000000c05057227 */ /* 0x000fc800078e00ff */
[----:B------:R-:W-:-:S04]  /*01a0*/  IMAD.MOV R0, RZ, RZ, -R5 ;  /* 0x000000ffff007224 */ /* 0x000fc800078e0a05 */
[----:B------:R-:W-:-:S05]  /*01b0*/  IMAD R0, R3, R0, R12 ;  /* 0x0000000003007224 */ /* 0x000fca00078e020c */
[----:B------:R-:W-:-:S13]  /*01c0*/  ISETP.GT.U32.AND P2, PT, R3, R0, PT ;  /* 0x000000000300720c */ /* 0x000fda0003f44070 */
[----:B------:R-:W-:Y:S02]  /*01d0*/  @!P2 IMAD.IADD R0, R0, 0x1, -R3 ;  /* 0x000000010000a824 */ /* 0x000fe400078e0a03 */
[----:B------:R-:W-:Y:S01]  /*01e0*/  @!P2 VIADD R5, R5, 0x1 ;  /* 0x000000010505a836 */ /* 0x000fe20000000000 */
[----:B------:R-:W-:Y:S02]  /*01f0*/  ISETP.NE.AND P2, PT, R2, RZ, PT ;  /* 0x000000ff0200720c */ /* 0x000fe40003f45270 */
[----:B------:R-:W-:Y:S02]  /*0200*/  ISETP.GE.U32.AND P0, PT, R0, R3, PT ;  /* 0x000000030000720c */ /* 0x000fe40003f06070 */
[----:B------:R-:W-:-:S04]  /*0210*/  LOP3.LUT R0, R11, R2, RZ, 0x3c, !PT ;  /* 0x000000020b007212 */ /* 0x000fc800078e3cff */
[----:B------:R-:W-:-:S07]  /*0220*/  ISETP.GE.AND P1, PT, R0, RZ, PT ;  /* 0x000000ff0000720c */ /* 0x000fce0003f26270 */
[----:B------:R-:W-:-:S06]  /*0230*/  @P0 VIADD R5, R5, 0x1 ;  /* 0x0000000105050836 */ /* 0x000fcc0000000000 */
[----:B------:R-:W-:Y:S01]  /*0240*/  @!P1 IMAD.MOV R5, RZ, RZ, -R5 ;  /* 0x000000ffff059224 */ /* 0x000fe200078e0a05 */
[----:B------:R-:W-:-:S05]  /*0250*/  @!P2 LOP3.LUT R5, RZ, R2, RZ, 0x33, !PT ;  /* 0x00000002ff05a212 */ /* 0x000fca00078e33ff */
[----:B----4-:R-:W-:-:S05]  /*0260*/  IMAD.WIDE R12, R5, 0x4, R6 ;  /* 0x00000004050c7825 */ /* 0x010fca00078e0206 */
[----:B--2---:R-:W2:Y:S01]  /*0270*/  LDG.E R16, desc[UR6][R12.64] ;  /* 0x000000060c107981 */ /* 0x004ea2000c1e1900 */
[----:B---3--:R-:W-:-:S05]  /*0280*/  IMAD.WIDE R4, R11, 0x4, R8 ;  /* 0x000000040b047825 */ /* 0x008fca00078e0208 */
[----:B------:R-:W3:Y:S01]  /*0290*/  LDG.E R0, desc[UR6][R4.64] ;  /* 0x0000000604007981 */ /* 0x000ee2000c1e1900 */
[----:B------:R-:W-:Y:S01]  /*02a0*/  BSSY.RECONVERGENT B0, `(.L_x_0) ;  /* 0x000000c000007945 */ /* 0x000fe20003800200 */
[----:B--2---:R-:W0:Y:S08]  /*02b0*/  MUFU.RCP R3, R16 ;  /* 0x0000001000037308 */ /* 0x004e300000001000 */
[----:B---3--:R-:W1:Y:S01]  /*02c0*/  FCHK P0, R0, R16 ;  /* 0x0000001000007302 */ /* 0x008e620000000000 */
[----:B0-----:R-:W-:-:S04]  /*02d0*/  FFMA R14, -R16, R3, 1 ;  /* 0x3f800000100e7423 */ /* 0x001fc80000000103 */
[----:B------:R-:W-:-:S04]  /*02e0*/  FFMA R3, R3, R14, R3 ;  /* 0x0000000e03037223 */ /* 0x000fc80000000003 */
[----:B------:R-:W-:-:S04]  /*02f0*/  FFMA R14, R0, R3, RZ ;  /* 0x00000003000e7223 */ /* 0x000fc800000000ff */
[----:B------:R-:W-:-:S04]  /*0300*/  FFMA R15, -R16, R14, R0 ;  /* 0x0000000e100f7223 */ /* 0x000fc80000000100 */
[----:B------:R-:W-:Y:S01]  /*0310*/  FFMA R3, R3, R15, R14 ;  /* 0x0000000f03037223 */ /* 0x000fe2000000000e */
[----:B-1----:R-:W-:Y:S06]  /*0320*/  @!P0 BRA `(.L_x_1) ;  /* 0x00000000000c8947 */ /* 0x002fec0003800000 */
[----:B------:R-:W-:-:S07]  /*0330*/  MOV R12, 0x350 ;  /* 0x00000350000c7802 */ /* 0x000fce0000000f00 */
[----:B------:R-:W-:Y:S05]  /*0340*/  CALL.REL.NOINC `($__internal_0_$__cuda_sm3x_div_rn_noftz_f32_slowpath) ;  /* 0x00000000001c7944 */ /* 0x000fea0003c00000 */
[----:B------:R-:W-:-:S07]  /*0350*/  IMAD.MOV.U32 R3, RZ, RZ, R0 ;  /* 0x000000ffff037224 */ /* 0x000fce00078e0000 */
.L_x_1:
[----:B------:R-:W-:Y:S05]  /*0360*/  BSYNC.RECONVERGENT B0 ;  /* 0x0000000000007941 */ /* 0x000fea0003800200 */
.L_x_0:
[----:B------:R1:W-:Y:S01]  /*0370*/  STG.E desc[UR6][R4.64], R3 ;  /* 0x0000000304007986 */ /* 0x0003e2000c101906 */
[----:B------:R-:W-:-:S05]  /*0380*/  IMAD.IADD R11, R10, 0x1, R11 ;  /* 0x000000010a0b7824 */ /* 0x000fca00078e020b */
[----:B------:R-:W-:-:S13]  /*0390*/  ISETP.GE.AND P0, PT, R11, UR4, PT ;  /* 0x000000040b007c0c */ /* 0x000fda000bf06270 */
[----:B-1----:R-:W-:Y:S05]  /*03a0*/  @!P0 BRA `(.L_x_2) ;  /* 0xfffffffc00508947 */ /* 0x002fea000383ffff */
[----:B------:R-:W-:Y:S05]  /*03b0*/  EXIT ;  /* 0x000000000000794d */ /* 0x000fea0003800000 */
        .weak           $__internal_0_$__cuda_sm3x_div_rn_noftz_f32_slowpath
        .type           $__internal_0_$__cuda_sm3x_div_rn_noftz_f32_slowpath,@function
        .size           $__internal_0_$__cuda_sm3x_div_rn_noftz_f32_slowpath,(.L_x_33 - $__internal_0_$__cuda_sm3x_div_rn_noftz_f32_slowpath)
$__internal_0_$__cuda_sm3x_div_rn_noftz_f32_slowpath:
[----:B------:R-:W-:Y:S01]  /*03c0*/  SHF.R.U32.HI R14, RZ, 0x17, R16 ;  /* 0x00000017ff0e7819 */ /* 0x000fe20000011610 */
[----:B------:R-:W-:Y:S01]  /*03d0*/  BSSY.RECONVERGENT B1, `(.L_x_3) ;  /* 0x0000064000017945 */ /* 0x000fe20003800200 */
[--C-:B------:R-:W-:Y:S01]  /*03e0*/  SHF.R.U32.HI R3, RZ, 0x17, R0.reuse ;  /* 0x00000017ff037819 */ /* 0x100fe20000011600 */
[----:B------:R-:W-:Y:S01]  /*03f0*/  IMAD.MOV.U32 R15, RZ, RZ, R0 ;  /* 0x000000ffff0f7224 */ /* 0x000fe200078e0000 */
[----:B------:R-:W-:Y:S02]  /*0400*/  LOP3.LUT R14, R14, 0xff, RZ, 0xc0, !PT ;  /* 0x000000ff0e0e7812 */ /* 0x000fe400078ec0ff */
[----:B------:R-:W-:-:S03]  /*0410*/  LOP3.LUT R18, R3, 0xff, RZ, 0xc0, !PT ;  /* 0x000000ff03127812 */ /* 0x000fc600078ec0ff */
[----:B------:R-:W-:Y:S02]  /*0420*/  VIADD R19, R14, 0xffffffff ;  /* 0xffffffff0e137836 */ /* 0x000fe40000000000 */
[----:B------:R-:W-:-:S03]  /*0430*/  VIADD R17, R18, 0xffffffff ;  /* 0xffffffff12117836 */ /* 0x000fc60000000000 */
[----:B------:R-:W-:-:S04]  /*0440*/  ISETP.GT.U32.AND P0, PT, R19, 0xfd, PT ;  /* 0x000000fd1300780c */ /* 0x000fc80003f04070 */
[----:B------:R-:W-:-:S13]  /*0450*/  ISETP.GT.U32.OR P0, PT, R17, 0xfd, P0 ;  /* 0x000000fd1100780c */ /* 0x000fda0000704470 */
[----:B------:R-:W-:Y:S01]  /*0460*/  @!P0 IMAD.MOV.U32 R13, RZ, RZ, RZ ;  /* 0x000000ffff0d8224 */ /* 0x000fe200078e00ff */
[----:B------:R-:W-:Y:S06]  /*0470*/  @!P0 BRA `(.L_x_4) ;  /* 0x0000000000608947 */ /* 0x000fec0003800000 */
[----:B------:R-:W-:Y:S01]  /*0480*/  FSETP.GTU.FTZ.AND P0, PT, |R0|, +INF , PT ;  /* 0x7f8000000000780b */ /* 0x000fe20003f1c200 */
[----:B------:R-:W-:Y:S01]  /*0490*/  IMAD.MOV.U32 R3, RZ, RZ, R16 ;  /* 0x000000ffff037224 */ /* 0x000fe200078e0010 */
[----:B------:R-:W-:-:S04]  /*04a0*/  FSETP.GTU.FTZ.AND P1, PT, |R16|, +INF , PT ;  /* 0x7f8000001000780b */ /* 0x000fc80003f3c200 */
[----:B------:R-:W-:-:S13]  /*04b0*/  PLOP3.LUT P0, PT, P0, P1, PT, 0xf8, 0x8f ;  /* 0x00000000008f781c */ /* 0x000fda0000703f70 */
[----:B------:R-:W-:Y:S05]  /*04c0*/  @P0 BRA `(.L_x_5) ;  /* 0x00000004004c0947 */ /* 0x000fea0003800000 */
[----:B------:R-:W-:-:S13]  /*04d0*/  LOP3.LUT P0, RZ, R16, 0x7fffffff, R15, 0xc8, !PT ;  /* 0x7fffffff10ff7812 */ /* 0x000fda000780c80f */
[----:B------:R-:W-:Y:S05]  /*04e0*/  @!P0 BRA `(.L_x_6) ;  /* 0x00000004003c8947 */ /* 0x000fea0003800000 */
[C---:B------:R-:W-:Y:S02]  /*04f0*/  FSETP.NEU.FTZ.AND P2, PT, |R0|.reuse, +INF , PT ;  /* 0x7f8000000000780b */ /* 0x040fe40003f5d200 */
[----:B------:R-:W-:Y:S02]  /*0500*/  FSETP.NEU.FTZ.AND P1, PT, |R3|, +INF , PT ;  /* 0x7f8000000300780b */ /* 0x000fe40003f3d200 */
[----:B------:R-:W-:-:S11]  /*0510*/  FSETP.NEU.FTZ.AND P0, PT, |R0|, +INF , PT ;  /* 0x7f8000000000780b */ /* 0x000fd60003f1d200 */
[----:B------:R-:W-:Y:S05]  /*0520*/  @!P1 BRA !P2, `(.L_x_6) ;  /* 0x00000004002c9947 */ /* 0x000fea0005000000 */
[----:B------:R-:W-:-:S04]  /*0530*/  LOP3.LUT P2, RZ, R15, 0x7fffffff, RZ, 0xc0, !PT ;  /* 0x7fffffff0fff7812 */ /* 0x000fc8000784c0ff */
[----:B------:R-:W-:-:S13]  /*0540*/  PLOP3.LUT P1, PT, P1, P2, PT, 0x2f, 0xf2 ;  /* 0x0000000000f2781c */ /* 0x000fda0000f24577 */
[----:B------:R-:W-:Y:S05]  /*0550*/  @P1 BRA `(.L_x_7) ;  /* 0x0000000400181947 */ /* 0x000fea0003800000 */
[----:B------:R-:W-:-:S04]  /*0560*/  LOP3.LUT P1, RZ, R16, 0x7fffffff, RZ, 0xc0, !PT ;  /* 0x7fffffff10ff7812 */ /* 0x000fc8000782c0ff */
[----:B------:R-:W-:-:S13]  /*0570*/  PLOP3.LUT P0, PT, P0, P1, PT, 0x2f, 0xf2 ;  /* 0x0000000000f2781c */ /* 0x000fda0000702577 */
[----:B------:R-:W-:Y:S05]  /*0580*/  @P0 BRA `(.L_x_8) ;  /* 0x0000000400000947 */ /* 0x000fea0003800000 */
[----:B------:R-:W-:Y:S02]  /*0590*/  ISETP.GE.AND P0, PT, R17, RZ, PT ;  /* 0x000000ff1100720c */ /* 0x000fe40003f06270 */
[----:B------:R-:W-:-:S11]  /*05a0*/  ISETP.GE.AND P1, PT, R19, RZ, PT ;  /* 0x000000ff1300720c */ /* 0x000fd60003f26270 */
[----:B------:R-:W-:Y:S02]  /*05b0*/  @P0 IMAD.MOV.U32 R13, RZ, RZ, RZ ;  /* 0x000000ffff0d0224 */ /* 0x000fe400078e00ff */
[----:B------:R-:W-:Y:S01]  /*05c0*/  @!P0 FFMA R15, R0, 1.84467440737095516160e+19, RZ ;  /* 0x5f800000000f8823 */ /* 0x000fe200000000ff */
[----:B------:R-:W-:Y:S02]  /*05d0*/  @!P0 IMAD.MOV.U32 R13, RZ, RZ, -0x40 ;  /* 0xffffffc0ff0d8424 */ /* 0x000fe400078e00ff */
[----:B------:R-:W-:Y:S02]  /*05e0*/  @!P1 FFMA R16, R3, 1.84467440737095516160e+19, RZ ;  /* 0x5f80000003109823 */ /* 0x000fe400000000ff */
[----:B------:R-:W-:-:S07]  /*05f0*/  @!P1 VIADD R13, R13, 0x40 ;  /* 0x000000400d0d9836 */ /* 0x000fce0000000000 */
.L_x_4:
[----:B------:R-:W-:Y:S01]  /*0600*/  LEA R3, R14, 0xc0800000, 0x17 ;  /* 0xc08000000e037811 */ /* 0x000fe200078eb8ff */
[----:B------:R-:W-:Y:S04]  /*0610*/  BSSY.RECONVERGENT B2, `(.L_x_9) ;  /* 0x0000036000027945 */ /* 0x000fe80003800200 */
[----:B------:R-:W-:Y:S02]  /*0620*/  IMAD.IADD R17, R16, 0x1, -R3 ;  /* 0x0000000110117824 */ /* 0x000fe400078e0a03 */
[----:B------:R-:W-:Y:S02]  /*0630*/  VIADD R16, R18, 0xffffff81 ;  /* 0xffffff8112107836 */ /* 0x000fe40000000000 */
[----:B------:R-:W0:Y:S01]  /*0640*/  MUFU.RCP R3, R17 ;  /* 0x0000001100037308 */ /* 0x000e220000001000 */
[----:B------:R-:W-:Y:S01]  /*0650*/  FADD.FTZ R19, -R17, -RZ ;  /* 0x800000ff11137221 */ /* 0x000fe20000010100 */
[C---:B------:R-:W-:Y:S01]  /*0660*/  IMAD R0, R16.reuse, -0x800000, R15 ;  /* 0xff80000010007824 */ /* 0x040fe200078e020f */
[----:B------:R-:W-:-:S05]  /*0670*/  IADD3 R16, PT, PT, R16, 0x7f, -R14 ;  /* 0x0000007f10107810 */ /* 0x000fca0007ffe80e */
[----:B------:R-:W-:Y:S02]  /*0680*/  IMAD.IADD R13, R16, 0x1, R13 ;  /* 0x00000001100d7824 */ /* 0x000fe400078e020d */
[----:B0-----:R-:W-:-:S04]  /*0690*/  FFMA R18, R3, R19, 1 ;  /* 0x3f80000003127423 */ /* 0x001fc80000000013 */
[----:B------:R-:W-:-:S04]  /*06a0*/  FFMA R3, R3, R18, R3 ;  /* 0x0000001203037223 */ /* 0x000fc80000000003 */
[----:B------:R-:W-:-:S04]  /*06b0*/  FFMA R18, R0, R3, RZ ;  /* 0x0000000300127223 */ /* 0x000fc800000000ff */
[----:B------:R-:W-:-:S04]  /*06c0*/  FFMA R15, R19, R18, R0 ;  /* 0x00000012130f7223 */ /* 0x000fc80000000000 */
[----:B------:R-:W-:-:S04]  /*06d0*/  FFMA R18, R3, R15, R18 ;  /* 0x0000000f03127223 */ /* 0x000fc80000000012 */
[----:B------:R-:W-:-:S04]  /*06e0*/  FFMA R19, R19, R18, R0 ;  /* 0x0000001213137223 */ /* 0x000fc80000000000 */
[----:B------:R-:W-:-:S05]  /*06f0*/  FFMA R0, R3, R19, R18 ;  /* 0x0000001303007223 */ /* 0x000fca0000000012 */
[----:B------:R-:W-:-:S04]  /*0700*/  SHF.R.U32.HI R14, RZ, 0x17, R0 ;  /* 0x00000017ff0e7819 */ /* 0x000fc80000011600 */
[----:B------:R-:W-:-:S05]  /*0710*/  LOP3.LUT R14, R14, 0xff, RZ, 0xc0, !PT ;  /* 0x000000ff0e0e7812 */ /* 0x000fca00078ec0ff */
[----:B------:R-:W-:-:S04]  /*0720*/  IMAD.IADD R17, R14, 0x1, R13 ;  /* 0x000000010e117824 */ /* 0x000fc800078e020d */
[----:B------:R-:W-:-:S05]  /*0730*/  VIADD R14, R17, 0xffffffff ;  /* 0xffffffff110e7836 */ /* 0x000fca0000000000 */
[----:B------:R-:W-:-:S13]  /*0740*/  ISETP.GE.U32.AND P0, PT, R14, 0xfe, PT ;  /* 0x000000fe0e00780c */ /* 0x000fda0003f06070 */
[----:B------:R-:W-:Y:S05]  /*0750*/  @!P0 BRA `(.L_x_10) ;  /* 0x0000000000808947 */ /* 0x000fea0003800000 */
[----:B------:R-:W-:-:S13]  /*0760*/  ISETP.GT.AND P0, PT, R17, 0xfe, PT ;  /* 0x000000fe1100780c */ /* 0x000fda0003f04270 */
[----:B------:R-:W-:Y:S05]  /*0770*/  @P0 BRA `(.L_x_11) ;  /* 0x00000000006c0947 */ /* 0x000fea0003800000 */
[----:B------:R-:W-:-:S13]  /*0780*/  ISETP.GE.AND P0, PT, R17, 0x1, PT ;  /* 0x000000011100780c */ /* 0x000fda0003f06270 */
[----:B------:R-:W-:Y:S05]  /*0790*/  @P0 BRA `(.L_x_12) ;  /* 0x0000000000740947 */ /* 0x000fea0003800000 */
[----:B------:R-:W-:Y:S02]  /*07a0*/  ISETP.GE.AND P0, PT, R17, -0x18, PT ;  /* 0xffffffe81100780c */ /* 0x000fe40003f06270 */
[----:B------:R-:W-:-:S11]  /*07b0*/  LOP3.LUT R0, R0, 0x80000000, RZ, 0xc0, !PT ;  /* 0x8000000000007812 */ /* 0x000fd600078ec0ff */
[----:B------:R-:W-:Y:S05]  /*07c0*/  @!P0 BRA `(.L_x_12) ;  /* 0x0000000000688947 */ /* 0x000fea0003800000 */
[-CC-:B------:R-:W-:Y:S01]  /*07d0*/  FFMA.RZ R13, R3, R19.reuse, R18.reuse ;  /* 0x00000013030d7223 */ /* 0x180fe2000000c012 */
[----:B------:R-:W-:Y:S02]  /*07e0*/  VIADD R16, R17, 0x20 ;  /* 0x0000002011107836 */ /* 0x000fe40000000000 */
[-CC-:B------:R-:W-:Y:S01]  /*07f0*/  FFMA.RM R14, R3, R19.reuse, R18.reuse ;  /* 0x00000013030e7223 */ /* 0x180fe20000004012 */
[----:B------:R-:W-:Y:S02]  /*0800*/  ISETP.NE.AND P2, PT, R17, RZ, PT ;  /* 0x000000ff1100720c */ /* 0x000fe40003f45270 */
[----:B------:R-:W-:Y:S01]  /*0810*/  LOP3.LUT R15, R13, 0x7fffff, RZ, 0xc0, !PT ;  /* 0x007fffff0d0f7812 */ /* 0x000fe200078ec0ff */
[----:B------:R-:W-:Y:S01]  /*0820*/  FFMA.RP R13, R3, R19, R18 ;  /* 0x00000013030d7223 */ /* 0x000fe20000008012 */
[----:B------:R-:W-:Y:S01]  /*0830*/  IMAD.MOV R3, RZ, RZ, -R17 ;  /* 0x000000ffff037224 */ /* 0x000fe200078e0a11 */
[----:B------:R-:W-:Y:S02]  /*0840*/  ISETP.NE.AND P1, PT, R17, RZ, PT ;  /* 0x000000ff1100720c */ /* 0x000fe40003f25270 */
[----:B------:R-:W-:-:S02]  /*0850*/  LOP3.LUT R15, R15, 0x800000, RZ, 0xfc, !PT ;  /* 0x008000000f0f7812 */ /* 0x000fc400078efcff */
[----:B------:R-:W-:Y:S02]  /*0860*/  FSETP.NEU.FTZ.AND P0, PT, R13, R14, PT ;  /* 0x0000000e0d00720b */ /* 0x000fe40003f1d000 */
[----:B------:R-:W-:Y:S02]  /*0870*/  SHF.L.U32 R16, R15, R16, RZ ;  /* 0x000000100f107219 */ /* 0x000fe400000006ff */
[----:B------:R-:W-:Y:S02]  /*0880*/  SEL R14, R3, RZ, P2 ;  /* 0x000000ff030e7207 */ /* 0x000fe40001000000 */
[----:B------:R-:W-:Y:S02]  /*0890*/  ISETP.NE.AND P1, PT, R16, RZ, P1 ;  /* 0x000000ff1000720c */ /* 0x000fe40000f25270 */
[----:B------:R-:W-:Y:S02]  /*08a0*/  SHF.R.U32.HI R14, RZ, R14, R15 ;  /* 0x0000000eff0e7219 */ /* 0x000fe4000001160f */
[----:B------:R-:W-:-:S02]  /*08b0*/  PLOP3.LUT P0, PT, P0, P1, PT, 0xf8, 0x8f ;  /* 0x00000000008f781c */ /* 0x000fc40000703f70 */
[----:B------:R-:W-:Y:S02]  /*08c0*/  SHF.R.U32.HI R16, RZ, 0x1, R14 ;  /* 0x00000001ff107819 */ /* 0x000fe4000001160e */
[----:B------:R-:W-:-:S04]  /*08d0*/  SEL R3, RZ, 0x1, !P0 ;  /* 0x00000001ff037807 */ /* 0x000fc80004000000 */
[----:B------:R-:W-:-:S04]  /*08e0*/  LOP3.LUT R3, R3, 0x1, R16, 0xf8, !PT ;  /* 0x0000000103037812 */ /* 0x000fc800078ef810 */
[----:B------:R-:W-:-:S05]  /*08f0*/  LOP3.LUT R3, R3, R14, RZ, 0xc0, !PT ;  /* 0x0000000e03037212 */ /* 0x000fca00078ec0ff */
[----:B------:R-:W-:-:S05]  /*0900*/  IMAD.IADD R3, R16, 0x1, R3 ;  /* 0x0000000110037824 */ /* 0x000fca00078e0203 */
[----:B------:R-:W-:Y:S01]  /*0910*/  LOP3.LUT R0, R3, R0, RZ, 0xfc, !PT ;  /* 0x0000000003007212 */ /* 0x000fe200078efcff */
[----:B------:R-:W-:Y:S06]  /*0920*/  BRA `(.L_x_12) ;  /* 0x0000000000107947 */ /* 0x000fec0003800000 */
.L_x_11:
[----:B------:R-:W-:-:S04]  /*0930*/  LOP3.LUT R0, R0, 0x80000000, RZ, 0xc0, !PT ;  /* 0x8000000000007812 */ /* 0x000fc800078ec0ff */
[----:B------:R-:W-:Y:S01]  /*0940*/  LOP3.LUT R0, R0, 0x7f800000, RZ, 0xfc, !PT ;  /* 0x7f80000000007812 */ /* 0x000fe200078efcff */
[----:B------:R-:W-:Y:S06]  /*0950*/  BRA `(.L_x_12) ;  /* 0x0000000000047947 */ /* 0x000fec0003800000 */
.L_x_10:
[----:B------:R-:W-:-:S07]  /*0960*/  IMAD R0, R13, 0x800000, R0 ;  /* 0x008000000d007824 */ /* 0x000fce00078e0200 */
.L_x_12:
[----:B------:R-:W-:Y:S05]  /*0970*/  BSYNC.RECONVERGENT B2 ;  /* 0x0000000000027941 */ /* 0x000fea0003800200 */
.L_x_9:
[----:B------:R-:W-:Y:S05]  /*0980*/  BRA `(.L_x_13) ;  /* 0x0000000000207947 */ /* 0x000fea0003800000 */
.L_x_8:
[----:B------:R-:W-:-:S04]  /*0990*/  LOP3.LUT R0, R16, 0x80000000, R15, 0x48, !PT ;  /* 0x8000000010007812 */ /* 0x000fc800078e480f */
[----:B------:R-:W-:Y:S01]  /*09a0*/  LOP3.LUT R0, R0, 0x7f800000, RZ, 0xfc, !PT ;  /* 0x7f80000000007812 */ /* 0x000fe200078efcff */
[----:B------:R-:W-:Y:S06]  /*09b0*/  BRA `(.L_x_13) ;  /* 0x0000000000147947 */ /* 0x000fec0003800000 */
.L_x_7:
[----:B------:R-:W-:Y:S01]  /*09c0*/  LOP3.LUT R0, R16, 0x80000000, R15, 0x48, !PT ;  /* 0x8000000010007812 */ /* 0x000fe200078e480f */
[----:B------:R-:W-:Y:S06]  /*09d0*/  BRA `(.L_x_13) ;  /* 0x00000000000c7947 */ /* 0x000fec0003800000 */
.L_x_6:
[----:B------:R-:W0:Y:S01]  /*09e0*/  MUFU.RSQ R0, -QNAN ;  /* 0xffc0000000007908 */ /* 0x000e220000001400 */
[----:B------:R-:W-:Y:S05]  /*09f0*/  BRA `(.L_x_13) ;  /* 0x0000000000047947 */ /* 0x000fea0003800000 */
.L_x_5:
[----:B------:R-:W-:-:S07]  /*0a00*/  FADD.FTZ R0, R0, R3 ;  /* 0x0000000300007221 */ /* 0x000fce0000010000 */
.L_x_13:
[----:B------:R-:W-:Y:S05]  /*0a10*/  BSYNC.RECONVERGENT B1 ;  /* 0x0000000000017941 */ /* 0x000fea0003800200 */
.L_x_3:
[----:B------:R-:W-:-:S04]  /*0a20*/  IMAD.MOV.U32 R13, RZ, RZ, 0x0 ;  /* 0x00000000ff0d7424 */ /* 0x000fc800078e00ff */
[----:B0-----:R-:W-:Y:S05]  /*0a30*/  RET.REL.NODEC R12 `(_Z19normalize_operationPfiiS_) ;  /* 0xfffffff40c707950 */ /* 0x001fea0003c3ffff */
.L_x_14:
[----:B------:R-:W-:-:S00]  /*0a40*/  BRA `(.L_x_14) ;  /* 0xfffffffc00fc7947 */ /* 0x000fc0000383ffff */
[----:B------:R-:W-:-:S00]  /*0a50*/  NOP ;  /* 0x0000000000007918 */ /* 0x000fc00000000000 */
        /* <DEDUP_REMOVED lines=10> */
.L_x_33:


//--------------------- .text._Z7sum_rowPfiiS_    --------------------------
	.section	.text._Z7sum_rowPfiiS_,"ax",@progbits
	.align	128
        .global         _Z7sum_rowPfiiS_
        .type           _Z7sum_rowPfiiS_,@function
        .size           _Z7sum_rowPfiiS_,(.L_x_35 - _Z7sum_rowPfiiS_)
        .other          _Z7sum_rowPfiiS_,@"STO_CUDA_ENTRY STV_DEFAULT"
_Z7sum_rowPfiiS_:
.text._Z7sum_rowPfiiS_:
[----:B------:R-:W-:Y:S01]  /*0000*/  LDC R1, c[0x0][0x37c] ;  /* 0x0000df00ff017b82 */ /* 0x000fe20000000800 */
[----:B------:R-:W0:Y:S07]  /*0010*/  S2R R4, SR_TID.X ;  /* 0x0000000000047919 */ /* 0x000e2e0000002100 */
[----:B------:R-:W0:Y:S01]  /*0020*/  S2UR UR4, SR_CTAID.X ;  /* 0x00000000000479c3 */ /* 0x000e220000002500 */
[----:B------:R-:W1:Y:S07]  /*0030*/  LDCU UR5, c[0x0][0x388] ;  /* 0x00007100ff0577ac */ /* 0x000e6e0008000800 */
[----:B------:R-:W0:Y:S02]  /*0040*/  LDC R7, c[0x0][0x360] ;  /* 0x0000d800ff077b82 */ /* 0x000e240000000800 */
[----:B0-----:R-:W-:-:S05]  /*0050*/  IMAD R4, R7, UR4, R4 ;  /* 0x0000000407047c24 */ /* 0x001fca000f8e0204 */
[----:B-1----:R-:W-:-:S13]  /*0060*/  ISETP.GE.AND P0, PT, R4, UR5, PT ;  /* 0x0000000504007c0c */ /* 0x002fda000bf06270 */
[----:B------:R-:W-:Y:S05]  /*0070*/  @P0 EXIT ;  /* 0x000000000000094d */ /* 0x000fea0003800000 */
[----:B------:R-:W0:Y:S02]  /*0080*/  LDC R5, c[0x0][0x38c] ;  /* 0x0000e300ff057b82 */ /* 0x000e240000000800 */
[----:B0-----:R-:W-:-:S13]  /*0090*/  ISETP.GE.AND P0, PT, R5, 0x1, PT ;  /* 0x000000010500780c */ /* 0x001fda0003f06270 */
[----:B------:R-:W-:Y:S05]  /*00a0*/  @!P0 EXIT ;  /* 0x000000000000894d */ /* 0x000fea0003800000 */
[----:B------:R-:W0:Y:S01]  /*00b0*/  LDCU.64 UR4, c[0x0][0x380] ;  /* 0x00007000ff0477ac */ /* 0x000e220008000a00 */
[C---:B------:R-:W-:Y:S02]  /*00c0*/  LOP3.LUT R14, R5.reuse, 0xf, RZ, 0xc0, !PT ;  /* 0x0000000f050e7812 */ /* 0x040fe400078ec0ff */
[----:B------:R-:W-:Y:S01]  /*00d0*/  LOP3.LUT R15, R5, 0x7, RZ, 0xc0, !PT ;  /* 0x00000007050f7812 */ /* 0x000fe200078ec0ff */
[----:B------:R-:W1:Y:S01]  /*00e0*/  LDCU UR6, c[0x0][0x370] ;  /* 0x00006e00ff0677ac */ /* 0x000e620008000800 */
[----:B------:R-:W-:Y:S02]  /*00f0*/  IADD3 R0, PT, PT, R14, -0x1, RZ ;  /* 0xffffffff0e007810 */ /* 0x000fe40007ffe0ff */
[----:B------:R-:W-:Y:S01]  /*0100*/  IADD3 R2, PT, PT, R15, -0x1, RZ ;  /* 0xffffffff0f027810 */ /* 0x000fe20007ffe0ff */
[----:B------:R-:W2:Y:S01]  /*0110*/  LDCU.64 UR8, c[0x0][0x358] ;  /* 0x00006b00ff0877ac */ /* 0x000ea20008000a00 */
[----:B------:R-:W-:Y:S02]  /*0120*/  ISETP.GE.U32.AND P0, PT, R0, 0x7, PT ;  /* 0x000000070000780c */ /* 0x000fe40003f06070 */
[----:B------:R-:W-:-:S02]  /*0130*/  LOP3.LUT R0, R5, 0x7ffffff0, RZ, 0xc0, !PT ;  /* 0x7ffffff005007812 */ /* 0x000fc400078ec0ff */
[----:B------:R-:W-:Y:S02]  /*0140*/  ISETP.GE.U32.AND P1, PT, R2, 0x3, PT ;  /* 0x000000030200780c */ /* 0x000fe40003f26070 */
[----:B------:R-:W-:Y:S02]  /*0150*/  LOP3.LUT R5, R5, 0x3, RZ, 0xc0, !PT ;  /* 0x0000000305057812 */ /* 0x000fe400078ec0ff */
[----:B------:R-:W-:Y:S01]  /*0160*/  IADD3 R6, PT, PT, -R0, RZ, RZ ;  /* 0x000000ff00067210 */ /* 0x000fe20007ffe1ff */
[----:B0-----:R-:W-:Y:S01]  /*0170*/  UIADD3 UR4, UP0, UPT, UR4, 0x20, URZ ;  /* 0x0000002004047890 */ /* 0x001fe2000ff1e0ff */
[----:B-1----:R-:W-:-:S03]  /*0180*/  IMAD R7, R7, UR6, RZ ;  /* 0x0000000607077c24 */ /* 0x002fc6000f8e02ff */
[----:B------:R-:W-:-:S12]  /*0190*/  UIADD3.X UR5, UPT, UPT, URZ, UR5, URZ, UP0, !UPT ;  /* 0x00000005ff057290 */ /* 0x000fd800087fe4ff */
.L_x_20:
[----:B01234-:R-:W0:Y:S01]  /*01a0*/  LDC.64 R2, c[0x0][0x390] ;  /* 0x0000e400ff027b82 */ /* 0x01fe220000000a00 */
[----:B------:R-:W1:Y:S01]  /*01b0*/  LDCU.64 UR6, c[0x0][0x388] ;  /* 0x00007100ff0677ac */ /* 0x000e620008000a00 */
[----:B0-----:R-:W-:-:S05]  /*01c0*/  IMAD.WIDE R2, R4, 0x4, R2 ;  /* 0x0000000404027825 */ /* 0x001fca00078e0202 */
[----:B--2--5:R0:W5:Y:S01]  /*01d0*/  LDG.E R9, desc[UR8][R2.64] ;  /* 0x0000000802097981 */ /* 0x024162000c1e1900 */
[----:B-1----:R-:W-:Y:S02]  /*01e0*/  UISETP.GE.U32.AND UP0, UPT, UR7, 0x10, UPT ;  /* 0x000000100700788c */ /* 0x002fe4000bf06070 */
[----:B------:R-:W-:Y:S01]  /*01f0*/  IMAD R8, R4, UR7, RZ ;  /* 0x0000000704087c24 */ /* 0x000fe2000f8e02ff */
[----:B------:R-:W-:Y:S01]  /*0200*/  IADD3 R4, PT, PT, R7, R4, RZ ;  /* 0x0000000407047210 */ /* 0x000fe20007ffe0ff */
[----:B------:R-:W-:-:S03]  /*0210*/  HFMA2 R13, -RZ, RZ, 0, 0 ;  /* 0x00000000ff0d7431 */ /* 0x000fc600000001ff */
[----:B------:R-:W-:Y:S02]  /*0220*/  ISETP.GE.AND P2, PT, R4, UR6, PT ;  /* 0x0000000604007c0c */ /* 0x000fe4000bf46270 */
[----:B0-----:R-:W-:Y:S11]  /*0230*/  BRA.U !UP0, `(.L_x_15) ;  /* 0x0000000108e87547 */ /* 0x001ff6000b800000 */
[----:B------:R-:W-:Y:S02]  /*0240*/  MOV R13, R8 ;  /* 0x00000008000d7202 */ /* 0x000fe40000000f00 */
[----:B------:R-:W-:-:S07]  /*0250*/  MOV R12, R6 ;  /* 0x00000006000c7202 */ /* 0x000fce0000000f00 */
.L_x_16:
[----:B------:R-:W-:Y:S02]  /*0260*/  MOV R10, UR4 ;  /* 0x00000004000a7c02 */ /* 0x000fe40008000f00 */
[----:B------:R-:W-:-:S03]  /*0270*/  MOV R11, UR5 ;  /* 0x00000005000b7c02 */ /* 0x000fc60008000f00 */
[----:B------:R-:W-:-:S05]  /*0280*/  IMAD.WIDE R10, R13, 0x4, R10 ;  /* 0x000000040d0a7825 */ /* 0x000fca00078e020a */
[----:B--2---:R-:W2:Y:S02]  /*0290*/  LDG.E R16, desc[UR8][R10.64+-0x20] ;  /* 0xffffe0080a107981 */ /* 0x004ea4000c1e1900 */
[----:B--2--5:R-:W-:-:S05]  /*02a0*/  FADD R9, R16, R9 ;  /* 0x0000000910097221 */ /* 0x024fca0000000000 */
[----:B------:R0:W-:Y:S04]  /*02b0*/  STG.E desc[UR8][R2.64], R9 ;  /* 0x0000000902007986 */ /* 0x0001e8000c101908 */
[----:B------:R-:W2:Y:S02]  /*02c0*/  LDG.E R16, desc[UR8][R10.64+-0x1c] ;  /* 0xffffe4080a107981 */ /* 0x000ea4000c1e1900 */
[----:B--2---:R-:W-:-:S05]  /*02d0*/  FADD R17, R9, R16 ;  /* 0x0000001009117221 */ /* 0x004fca0000000000 */
[----:B------:R1:W-:Y:S04]  /*02e0*/  STG.E desc[UR8][R2.64], R17 ;  /* 0x0000001102007986 */ /* 0x0003e8000c101908 */
[----:B------:R-:W2:Y:S02]  /*02f0*/  LDG.E R16, desc[UR8][R10.64+-0x18] ;  /* 0xffffe8080a107981 */ /* 0x000ea4000c1e1900 */
[----:B--2---:R-:W-:-:S05]  /*0300*/  FADD R19, R17, R16 ;  /* 0x0000001011137221 */ /* 0x004fca0000000000 */
[----:B------:R2:W-:Y:S04]  /*0310*/  STG.E desc[UR8][R2.64], R19 ;  /* 0x0000001302007986 */ /* 0x0005e8000c101908 */
[----:B------:R-:W3:Y:S02]  /*0320*/  LDG.E R16, desc[UR8][R10.64+-0x14] ;  /* 0xffffec080a107981 */ /* 0x000ee4000c1e1900 */
[----:B---3--:R-:W-:-:S05]  /*0330*/  FADD R21, R19, R16 ;  /* 0x0000001013157221 */ /* 0x008fca0000000000 */
[----:B------:R3:W-:Y:S04]  /*0340*/  STG.E desc[UR8][R2.64], R21 ;  /* 0x0000001502007986 */ /* 0x0007e8000c101908 */
[----:B------:R-:W0:Y:S02]  /*0350*/  LDG.E R16, desc[UR8][R10.64+-0x10] ;  /* 0xfffff0080a107981 */ /* 0x000e24000c1e1900 */
[----:B0-----:R-:W-:-:S05]  /*0360*/  FADD R9, R21, R16 ;  /* 0x0000001015097221 */ /* 0x001fca0000000000 */
[----:B------:R0:W-:Y:S04]  /*0370*/  STG.E desc[UR8][R2.64], R9 ;  /* 0x0000000902007986 */ /* 0x0001e8000c101908 */
[----:B------:R-:W1:Y:S02]  /*0380*/  LDG.E R16, desc[UR8][R10.64+-0xc] ;  /* 0xfffff4080a107981 */ /* 0x000e64000c1e1900 */
[----:B-1----:R-:W-:-:S05]  /*0390*/  FADD R17, R9, R16 ;  /* 0x0000001009117221 */ /* 0x002fca0000000000 */
        /* <DEDUP_REMOVED lines=9> */
[----:B------:R-:W-:Y:S04]  /*0430*/  STG.E desc[UR8][R2.64], R9 ;  /* 0x0000000902007986 */ /* 0x000fe8000c101908 */
        /* <DEDUP_REMOVED lines=18> */
[----:B------:R-:W3:Y:S01]  /*0560*/  LDG.E R16, desc[UR8][R10.64+0x1c] ;  /* 0x00001c080a107981 */ /* 0x000ee2000c1e1900 */
[----:B------:R-:W-:Y:S02]  /*0570*/  IADD3 R12, PT, PT, R12, 0x10, RZ ;  /* 0x000000100c0c7810 */ /* 0x000fe40007ffe0ff */
[----:B------:R-:W-:Y:S02]  /*0580*/  IADD3 R13, PT, PT, R13, 0x10, RZ ;  /* 0x000000100d0d7810 */ /* 0x000fe40007ffe0ff */
[----:B------:R-:W-:Y:S01]  /*0590*/  ISETP.NE.AND P3, PT, R12, RZ, PT ;  /* 0x000000ff0c00720c */ /* 0x000fe20003f65270 */
[----:B---3--:R-:W-:-:S05]  /*05a0*/  FADD R9, R19, R16 ;  /* 0x0000001013097221 */ /* 0x008fca0000000000 */
[----:B------:R2:W-:Y:S07]  /*05b0*/  STG.E desc[UR8][R2.64], R9 ;  /* 0x0000000902007986 */ /* 0x0005ee000c101908 */
[----:B------:R-:W-:Y:S05]  /*05c0*/  @P3 BRA `(.L_x_16) ;  /* 0xfffffffc00243947 */ /* 0x000fea000383ffff */
[----:B------:R-:W-:-:S07]  /*05d0*/  MOV R13, R0 ;  /* 0x00000000000d7202 */ /* 0x000fce0000000f00 */
.L_x_15:
[----:B------:R-:W-:-:S13]  /*05e0*/  ISETP.NE.AND P3, PT, R14, RZ, PT ;  /* 0x000000ff0e00720c */ /* 0x000fda0003f65270 */
[----:B------:R-:W-:Y:S05]  /*05f0*/  @!P3 BRA `(.L_x_17) ;  /* 0x000000040008b947 */ /* 0x000fea0003800000 */
[----:B------:R-:W-:Y:S01]  /*0600*/  ISETP.NE.AND P3, PT, R15, RZ, PT ;  /* 0x000000ff0f00720c */ /* 0x000fe20003f65270 */
[----:B------:R-:W-:-:S12]  /*0610*/  @!P0 BRA `(.L_x_18) ;  /* 0x0000000000708947 */ /* 0x000fd80003800000 */
[----:B------:R-:W0:Y:S01]  /*0620*/  LDC.64 R10, c[0x0][0x380] ;  /* 0x0000e000ff0a7b82 */ /* 0x000e220000000a00 */
[----:B--2---:R-:W-:-:S05]  /*0630*/  IADD3 R17, PT, PT, R8, R13, RZ ;  /* 0x0000000d08117210 */ /* 0x004fca0007ffe0ff */
[----:B0-----:R-:W-:-:S05]  /*0640*/  IMAD.WIDE R10, R17, 0x4, R10 ;  /* 0x00000004110a7825 */ /* 0x001fca00078e020a */
[----:B------:R-:W2:Y:S02]  /*0650*/  LDG.E R12, desc[UR8][R10.64] ;  /* 0x000000080a0c7981 */ /* 0x000ea4000c1e1900 */
[----:B--2--5:R-:W-:-:S05]  /*0660*/  FADD R9, R9, R12 ;  /* 0x0000000c09097221 */ /* 0x024fca0000000000 */
[----:B------:R-:W-:Y:S04]  /*0670*/  STG.E desc[UR8][R2.64], R9 ;  /* 0x0000000902007986 */ /* 0x000fe8000c101908 */
[----:B------:R-:W2:Y:S02]  /*0680*/  LDG.E R12, desc[UR8][R10.64+0x4] ;  /* 0x000004080a0c7981 */ /* 0x000ea4000c1e1900 */
[----:B--2---:R-:W-:-:S05]  /*0690*/  FADD R17, R9, R12 ;  /* 0x0000000c09117221 */ /* 0x004fca0000000000 */
[----:B------:R0:W-:Y:S04]  /*06a0*/  STG.E desc[UR8][R2.64], R17 ;  /* 0x0000001102007986 */ /* 0x0001e8000c101908 */
        /* <DEDUP_REMOVED lines=9> */
[----:B------:R-:W0:Y:S02]  /*0740*/  LDG.E R12, desc[UR8][R10.64+0x14] ;  /* 0x000014080a0c7981 */ /* 0x000e24000c1e1900 */
[----:B0-----:R-:W-:-:S05]  /*0750*/  FADD R17, R23, R12 ;  /* 0x0000000c17117221 */ /* 0x001fca0000000000 */
[----:B------:R3:W-:Y:S04]  /*0760*/  STG.E desc[UR8][R2.64], R17 ;  /* 0x0000001102007986 */ /* 0x0007e8000c101908 */
[----:B------:R-:W1:Y:S02]  /*0770*/  LDG.E R12, desc[UR8][R10.64+0x18] ;  /* 0x000018080a0c7981 */ /* 0x000e64000c1e1900 */
[----:B-1----:R-:W-:-:S05]  /*0780*/  FADD R19, R17, R12 ;  /* 0x0000000c11137221 */ /* 0x002fca0000000000 */
[----:B------:R3:W-:Y:S04]  /*0790*/  STG.E desc[UR8][R2.64], R19 ;  /* 0x0000001302007986 */ /* 0x0007e8000c101908 */
[----:B------:R-:W2:Y:S01]  /*07a0*/  LDG.E R12, desc[UR8][R10.64+0x1c] ;  /* 0x00001c080a0c7981 */ /* 0x000ea2000c1e1900 */
[----:B------:R-:W-:Y:S01]  /*07b0*/  IADD3 R13, PT, PT, R13, 0x8, RZ ;  /* 0x000000080d0d7810 */ /* 0x000fe20007ffe0ff */
[----:B--2---:R-:W-:-:S05]  /*07c0*/  FADD R9, R19, R12 ;  /* 0x0000000c13097221 */ /* 0x004fca0000000000 */
[----:B------:R3:W-:Y:S02]  /*07d0*/  STG.E desc[UR8][R2.64], R9 ;  /* 0x0000000902007986 */ /* 0x0007e4000c101908 */
.L_x_18:
[----:B------:R-:W-:Y:S05]  /*07e0*/  @!P3 BRA `(.L_x_17) ;  /* 0x00000000008cb947 */ /* 0x000fea0003800000 */
[----:B------:R-:W-:Y:S01]  /*07f0*/  ISETP.NE.AND P3, PT, R5, RZ, PT ;  /* 0x000000ff0500720c */ /* 0x000fe20003f65270 */
[----:B------:R-:W-:-:S12]  /*0800*/  @!P1 BRA `(.L_x_19) ;  /* 0x0000000000409947 */ /* 0x000fd80003800000 */
[----:B------:R-:W0:Y:S01]  /*0810*/  LDC.64 R10, c[0x0][0x380] ;  /* 0x0000e000ff0a7b82 */ /* 0x000e220000000a00 */
[----:B--23--:R-:W-:-:S05]  /*0820*/  IADD3 R17, PT, PT, R8, R13, RZ ;  /* 0x0000000d08117210 */ /* 0x00cfca0007ffe0ff */
[----:B0-----:R-:W-:-:S05]  /*0830*/  IMAD.WIDE R10, R17, 0x4, R10 ;  /* 0x00000004110a7825 */ /* 0x001fca00078e020a */
[----:B------:R-:W2:Y:S02]  /*0840*/  LDG.E R12, desc[UR8][R10.64] ;  /* 0x000000080a0c7981 */ /* 0x000ea4000c1e1900 */
        /* <DEDUP_REMOVED lines=8> */
[----:B------:R-:W2:Y:S01]  /*08d0*/  LDG.E R12, desc[UR8][R10.64+0xc] ;  /* 0x00000c080a0c7981 */ /* 0x000ea2000c1e1900 */
[----:B------:R-:W-:Y:S01]  /*08e0*/  IADD3 R13, PT, PT, R13, 0x4, RZ ;  /* 0x000000040d0d7810 */ /* 0x000fe20007ffe0ff */
[----:B--2---:R-:W-:-:S05]  /*08f0*/  FADD R9, R21, R12 ;  /* 0x0000000c15097221 */ /* 0x004fca0000000000 */
[----:B------:R0:W-:Y:S02]  /*0900*/  STG.E desc[UR8][R2.64], R9 ;  /* 0x0000000902007986 */ /* 0x0001e4000c101908 */
.L_x_19:
[----:B------:R-:W-:Y:S05]  /*0910*/  @!P3 BRA `(.L_x_17) ;  /* 0x000000000040b947 */ /* 0x000fea0003800000 */
[----:B------:R-:W1:Y:S01]  /*0920*/  LDC.64 R10, c[0x0][0x380] ;  /* 0x0000e000ff0a7b82 */ /* 0x000e620000000a00 */
[----:B------:R-:W-:-:S05]  /*0930*/  IADD3 R13, PT, PT, R8, R13, RZ ;  /* 0x0000000d080d7210 */ /* 0x000fca0007ffe0ff */
[----:B-1----:R-:W-:-:S05]  /*0940*/  IMAD.WIDE R10, R13, 0x4, R10 ;  /* 0x000000040d0a7825 */ /* 0x002fca00078e020a */
[----:B------:R-:W0:Y:S01]  /*0950*/  LDG.E R8, desc[UR8][R10.64] ;  /* 0x000000080a087981 */ /* 0x000e22000c1e1900 */
[----:B------:R-:W-:Y:S01]  /*0960*/  ISETP.NE.AND P3, PT, R5, 0x1, PT ;  /* 0x000000010500780c */ /* 0x000fe20003f65270 */
[----:B0-23-5:R-:W-:-:S05]  /*0970*/  FADD R9, R8, R9 ;  /* 0x0000000908097221 */ /* 0x02dfca0000000000 */
[----:B------:R1:W-:Y:S07]  /*0980*/  STG.E desc[UR8][R2.64], R9 ;  /* 0x0000000902007986 */ /* 0x0003ee000c101908 */
[----:B------:R-:W-:Y:S05]  /*0990*/  @!P3 BRA `(.L_x_17) ;  /* 0x000000000020b947 */ /* 0x000fea0003800000 */
[----:B------:R-:W1:Y:S01]  /*09a0*/  LDG.E R8, desc[UR8][R10.64+0x4] ;  /* 0x000004080a087981 */ /* 0x000e62000c1e1900 */
[----:B------:R-:W-:Y:S01]  /*09b0*/  ISETP.NE.AND P3, PT, R5, 0x2, PT ;  /* 0x000000020500780c */ /* 0x000fe20003f65270 */
[----:B-1----:R-:W-:-:S05]  /*09c0*/  FADD R9, R9, R8 ;  /* 0x0000000809097221 */ /* 0x002fca0000000000 */
[----:B------:R4:W-:Y:S07]  /*09d0*/  STG.E desc[UR8][R2.64], R9 ;  /* 0x0000000902007986 */ /* 0x0009ee000c101908 */
[----:B------:R-:W-:Y:S05]  /*09e0*/  @!P3 BRA `(.L_x_17) ;  /* 0x00000000000cb947 */ /* 0x000fea0003800000 */
[----:B------:R-:W4:Y:S02]  /*09f0*/  LDG.E R10, desc[UR8][R10.64+0x8] ;  /* 0x000008080a0a7981 */ /* 0x000f24000c1e1900 */
[----:B----4-:R-:W-:-:S05]  /*0a00*/  FADD R9, R9, R10 ;  /* 0x0000000a09097221 */ /* 0x010fca0000000000 */
[----:B------:R0:W-:Y:S02]  /*0a10*/  STG.E desc[UR8][R2.64], R9 ;  /* 0x0000000902007986 */ /* 0x0001e4000c101908 */
.L_x_17:
[----:B------:R-:W-:Y:S05]  /*0a20*/  @!P2 BRA `(.L_x_20) ;  /* 0xfffffff400dca947 */ /* 0x000fea000383ffff */
[----:B------:R-:W-:Y:S05]  /*0a30*/  EXIT ;  /* 0x000000000000794d */ /* 0x000fea0003800000 */
.L_x_21:
        /* <DEDUP_REMOVED lines=12> */
.L_x_35:


//--------------------- .text._Z18exponent_operationPfiiS_ --------------------------
	.section	.text._Z18exponent_operationPfiiS_,"ax",@progbits
	.align	128
        .global         _Z18exponent_operationPfiiS_
        .type           _Z18exponent_operationPfiiS_,@function
        .size           _Z18exponent_operationPfiiS_,(.L_x_36 - _Z18exponent_operationPfiiS_)
        .other          _Z18exponent_operationPfiiS_,@"STO_CUDA_ENTRY STV_DEFAULT"
_Z18exponent_operationPfiiS_:
.text._Z18exponent_operationPfiiS_:
        /* <DEDUP_REMOVED lines=9> */
[----:B------:R-:W0:Y:S01]  /*0090*/  LDC.64 R2, c[0x0][0x380] ;  /* 0x0000e000ff027b82 */ /* 0x000e220000000a00 */
[----:B------:R-:W1:Y:S01]  /*00a0*/  LDCU UR5, c[0x0][0x370] ;  /* 0x00006e00ff0577ac */ /* 0x000e620008000800 */
[----:B------:R-:W2:Y:S01]  /*00b0*/  LDCU.64 UR6, c[0x0][0x358] ;  /* 0x00006b00ff0677ac */ /* 0x000ea20008000a00 */
[----:B-1----:R-:W-:-:S07]  /*00c0*/  IMAD R7, R7, UR5, RZ ;  /* 0x0000000507077c24 */ /* 0x002fce000f8e02ff */
.L_x_22:
[----:B01----:R-:W-:-:S05]  /*00d0*/  IMAD.WIDE R4, R0, 0x4, R2 ;  /* 0x0000000400047825 */ /* 0x003fca00078e0202 */
[----:B--2---:R-:W2:Y:S01]  /*00e0*/  LDG.E R6, desc[UR6][R4.64] ;  /* 0x0000000604067981 */ /* 0x004ea2000c1e1900 */
[----:B------:R-:W-:Y:S01]  /*00f0*/  HFMA2 R9, -RZ, RZ, 0.96630859375, -0.0022525787353515625 ;  /* 0x3bbb989dff097431 */ /* 0x000fe200000001ff */
[----:B------:R-:W-:Y:S02]  /*0100*/  MOV R11, 0x437c0000 ;  /* 0x437c0000000b7802 */ /* 0x000fe40000000f00 */
[----:B------:R-:W-:-:S04]  /*0110*/  IADD3 R0, PT, PT, R7, R0, RZ ;  /* 0x0000000007007210 */ /* 0x000fc80007ffe0ff */
[----:B------:R-:W-:Y:S01]  /*0120*/  ISETP.GE.AND P0, PT, R0, UR4, PT ;  /* 0x0000000400007c0c */ /* 0x000fe2000bf06270 */
[----:B--2---:R-:W-:-:S04]  /*0130*/  FFMA.SAT R8, R6, R9, 0.5 ;  /* 0x3f00000006087423 */ /* 0x004fc80000002009 */
[----:B------:R-:W-:-:S04]  /*0140*/  FFMA.RM R8, R8, R11, 12582913 ;  /* 0x4b40000108087423 */ /* 0x000fc8000000400b */
[C---:B------:R-:W-:Y:S01]  /*0150*/  FADD R9, R8.reuse, -12583039 ;  /* 0xcb40007f08097421 */ /* 0x040fe20000000000 */
[----:B------:R-:W-:-:S03]  /*0160*/  SHF.L.U32 R8, R8, 0x17, RZ ;  /* 0x0000001708087819 */ /* 0x000fc600000006ff */
[----:B------:R-:W-:-:S04]  /*0170*/  FFMA R9, R6, 1.4426950216293334961, -R9 ;  /* 0x3fb8aa3b06097823 */ /* 0x000fc80000000809 */
[----:B------:R-:W-:-:S06]  /*0180*/  FFMA R9, R6, 1.925963033500011079e-08, R9 ;  /* 0x32a5706006097823 */ /* 0x000fcc0000000009 */
[----:B------:R-:W0:Y:S02]  /*0190*/  MUFU.EX2 R9, R9 ;  /* 0x0000000900097308 */ /* 0x000e240000000800 */
[----:B0-----:R-:W-:-:S05]  /*01a0*/  FMUL R11, R8, R9 ;  /* 0x00000009080b7220 */ /* 0x001fca0000400000 */
[----:B------:R1:W-:Y:S01]  /*01b0*/  STG.E desc[UR6][R4.64], R11 ;  /* 0x0000000b04007986 */ /* 0x0003e2000c101906 */
[----:B------:R-:W-:Y:S05]  /*01c0*/  @!P0 BRA `(.L_x_22) ;  /* 0xfffffffc00c08947 */ /* 0x000fea000383ffff */
[----:B------:R-:W-:Y:S05]  /*01d0*/  EXIT ;  /* 0x000000000000794d */ /* 0x000fea0003800000 */
.L_x_23:
        /* <DEDUP_REMOVED lines=10> */
.L_x_36:


//--------------------- .text._Z19substract_operationPfiiS_ --------------------------
	.section	.text._Z19substract_operationPfiiS_,"ax",@progbits
	.align	128
        .global         _Z19substract_operationPfiiS_
        .type           _Z19substract_operationPfiiS_,@function
        .size           _Z19substract_operationPfiiS_,(.L_x_37 - _Z19substract_operationPfiiS_)
        .other          _Z19substract_operationPfiiS_,@"STO_CUDA_ENTRY STV_DEFAULT"
_Z19substract_operationPfiiS_:
.text._Z19substract_operationPfiiS_:
[----:B------:R-:W-:Y:S01]  /*0000*/  LDC R1, c[0x0][0x37c] ;  /* 0x0000df00ff017b82 */ /* 0x000fe20000000800 */
[----:B------:R-:W0:Y:S07]  /*0010*/  S2R R13, SR_TID.X ;  /* 0x00000000000d7919 */ /* 0x000e2e0000002100 */
[----:B------:R-:W0:Y:S08]  /*0020*/  S2UR UR4, SR_CTAID.X ;  /* 0x00000000000479c3 */ /* 0x000e300000002500 */
[----:B------:R-:W0:Y:S08]  /*0030*/  LDC R14, c[0x0][0x360] ;  /* 0x0000d800ff0e7b82 */ /* 0x000e300000000800 */
[----:B------:R-:W1:Y:S01]  /*0040*/  LDC.64 R6, c[0x0][0x388] ;  /* 0x0000e200ff067b82 */ /* 0x000e620000000a00 */
[----:B0-----:R-:W-:-:S02]  /*0050*/  IMAD R13, R14, UR4, R13 ;  /* 0x000000040e0d7c24 */ /* 0x001fc4000f8e020d */
[----:B-1----:R-:W-:-:S05]  /*0060*/  IMAD R0, R7, R6, RZ ;  /* 0x0000000607007224 */ /* 0x002fca00078e02ff */
[----:B------:R-:W-:-:S13]  /*0070*/  ISETP.GE.AND P0, PT, R13, R0, PT ;  /* 0x000000000d00720c */ /* 0x000fda0003f06270 */
[----:B------:R-:W-:Y:S05]  /*0080*/  @P0 EXIT ;  /* 0x000000000000094d */ /* 0x000fea0003800000 */
[----:B------:R-:W-:Y:S01]  /*0090*/  IABS R8, R7 ;  /* 0x0000000700087213 */ /* 0x000fe20000000000 */
[----:B------:R-:W0:Y:S01]  /*00a0*/  LDC R9, c[0x0][0x38c] ;  /* 0x0000e300ff097b82 */ /* 0x000e220000000800 */
[----:B------:R-:W1:Y:S01]  /*00b0*/  LDCU UR4, c[0x0][0x370] ;  /* 0x00006e00ff0477ac */ /* 0x000e620008000800 */
[----:B------:R-:W-:Y:S01]  /*00c0*/  ISETP.NE.AND P0, PT, R7, RZ, PT ;  /* 0x000000ff0700720c */ /* 0x000fe20003f05270 */
[----:B------:R-:W2:Y:S01]  /*00d0*/  I2F.RP R6, R8 ;  /* 0x0000000800067306 */ /* 0x000ea20000209400 */
[----:B------:R-:W3:Y:S04]  /*00e0*/  LDCU.64 UR6, c[0x0][0x358] ;  /* 0x00006b00ff0677ac */ /* 0x000ee80008000a00 */
[----:B------:R-:W4:Y:S08]  /*00f0*/  LDC.64 R4, c[0x0][0x390] ;  /* 0x0000e400ff047b82 */ /* 0x000f300000000a00 */
[----:B------:R-:W0:Y:S01]  /*0100*/  LDC.64 R2, c[0x0][0x380] ;  /* 0x0000e000ff027b82 */ /* 0x000e220000000a00 */
[----:B--2---:R-:W2:Y:S01]  /*0110*/  MUFU.RCP R6, R6 ;  /* 0x0000000600067308 */ /* 0x004ea20000001000 */
[----:B-1----:R-:W-:-:S02]  /*0120*/  IMAD R14, R14, UR4, RZ ;  /* 0x000000040e0e7c24 */ /* 0x002fc4000f8e02ff */
[----:B--2---:R-:W-:-:S05]  /*0130*/  VIADD R10, R6, 0xffffffe ;  /* 0x0ffffffe060a7836 */ /* 0x004fca0000000000 */
[----:B------:R1:W2:Y:S02]  /*0140*/  F2I.FTZ.U32.TRUNC.NTZ R11, R10 ;  /* 0x0000000a000b7305 */ /* 0x0002a4000021f000 */
[----:B-1----:R-:W-:Y:S02]  /*0150*/  HFMA2 R10, -RZ, RZ, 0, 0 ;  /* 0x00000000ff0a7431 */ /* 0x002fe400000001ff */
[----:B--2---:R-:W-:-:S04]  /*0160*/  IMAD.MOV R15, RZ, RZ, -R11 ;  /* 0x000000ffff0f7224 */ /* 0x004fc800078e0a0b */
[----:B------:R-:W-:-:S04]  /*0170*/  IMAD R15, R15, R8, RZ ;  /* 0x000000080f0f7224 */ /* 0x000fc800078e02ff */
[----:B------:R-:W-:Y:S01]  /*0180*/  IMAD.HI.U32 R10, R11, R15, R10 ;  /* 0x0000000f0b0a7227 */ /* 0x000fe200078e000a */
[----:B------:R-:W-:-:S03]  /*0190*/  LOP3.LUT R11, RZ, R7, RZ, 0x33, !PT ;  /* 0x00000007ff0b7212 */ /* 0x000fc600078e33ff */
[----:B0--34-:R-:W-:-:S07]  /*01a0*/  IMAD.MOV.U32 R15, RZ, RZ, R13 ;  /* 0x000000ffff0f7224 */ /* 0x019fce00078e000d */
.L_x_24:
[----:B0-----:R-:W-:Y:S02]  /*01b0*/  IABS R7, R15 ;  /* 0x0000000f00077213 */ /* 0x001fe40000000000 */
[----:B------:R-:W-:-:S03]  /*01c0*/  IABS R16, R9 ;  /* 0x0000000900107213 */ /* 0x000fc60000000000 */
[----:B------:R-:W-:-:S05]  /*01d0*/  IMAD.HI.U32 R6, R10, R7, RZ ;  /* 0x000000070a067227 */ /* 0x000fca00078e00ff */
[----:B------:R-:W-:-:S05]  /*01e0*/  IADD3 R12, PT, PT, -R6, RZ, RZ ;  /* 0x000000ff060c7210 */ /* 0x000fca0007ffe1ff */
[----:B------:R-:W-:-:S05]  /*01f0*/  IMAD R7, R16, R12, R7 ;  /* 0x0000000c10077224 */ /* 0x000fca00078e0207 */
[----:B------:R-:W-:-:S13]  /*0200*/  ISETP.GT.U32.AND P2, PT, R8, R7, PT ;  /* 0x000000070800720c */ /* 0x000fda0003f44070 */
[----:B------:R-:W-:Y:S01]  /*0210*/  @!P2 IMAD.IADD R7, R7, 0x1, -R16 ;  /* 0x000000010707a824 */ /* 0x000fe200078e0a10 */
[----:B------:R-:W-:-:S04]  /*0220*/  @!P2 IADD3 R6, PT, PT, R6, 0x1, RZ ;  /* 0x000000010606a810 */ /* 0x000fc80007ffe0ff */
[----:B------:R-:W-:Y:S02]  /*0230*/  ISETP.GE.U32.AND P1, PT, R7, R8, PT ;  /* 0x000000080700720c */ /* 0x000fe40003f26070 */
[----:B------:R-:W-:-:S04]  /*0240*/  LOP3.LUT R7, R15, R9, RZ, 0x3c, !PT ;  /* 0x000000090f077212 */ /* 0x000fc800078e3cff */
[----:B------:R-:W-:-:S07]  /*0250*/  ISETP.GE.AND P3, PT, R7, RZ, PT ;  /* 0x000000ff0700720c */ /* 0x000fce0003f66270 */
[----:B------:R-:W-:-:S06]  /*0260*/  @P1 VIADD R6, R6, 0x1 ;  /* 0x0000000106061836 */ /* 0x000fcc0000000000 */
[----:B------:R-:W-:-:S04]  /*0270*/  @!P3 IADD3 R6, PT, PT, -R6, RZ, RZ ;  /* 0x000000ff0606b210 */ /* 0x000fc80007ffe1ff */
[----:B------:R-:W-:Y:S01]  /*0280*/  SEL R13, R11, R6, !P0 ;  /* 0x000000060b0d7207 */ /* 0x000fe20004000000 */
[----:B------:R-:W-:-:S04]  /*0290*/  IMAD.WIDE R6, R15, 0x4, R2 ;  /* 0x000000040f067825 */ /* 0x000fc800078e0202 */
[----:B------:R-:W-:Y:S01]  /*02a0*/  IMAD.WIDE R12, R13, 0x4, R4 ;  /* 0x000000040d0c7825 */ /* 0x000fe200078e0204 */
[----:B------:R-:W2:Y:S05]  /*02b0*/  LDG.E R17, desc[UR6][R6.64] ;  /* 0x0000000606117981 */ /* 0x000eaa000c1e1900 */
[----:B------:R-:W2:Y:S01]  /*02c0*/  LDG.E R12, desc[UR6][R12.64] ;  /* 0x000000060c0c7981 */ /* 0x000ea2000c1e1900 */
[----:B------:R-:W-:-:S05]  /*02d0*/  IMAD.IADD R15, R14, 0x1, R15 ;  /* 0x000000010e0f7824 */ /* 0x000fca00078e020f */
[----:B------:R-:W-:Y:S01]  /*02e0*/  ISETP.GE.AND P1, PT, R15, R0, PT ;  /* 0x000000000f00720c */ /* 0x000fe20003f26270 */
[----:B--2---:R-:W-:-:S05]  /*02f0*/  FADD R17, -R12, R17 ;  /* 0x000000110c117221 */ /* 0x004fca0000000100 */
[----:B------:R0:W-:Y:S07]  /*0300*/  STG.E desc[UR6][R6.64], R17 ;  /* 0x0000001106007986 */ /* 0x0001ee000c101906 */
[----:B------:R-:W-:Y:S05]  /*0310*/  @!P1 BRA `(.L_x_24) ;  /* 0xfffffffc00a49947 */ /* 0x000fea000383ffff */
[----:B------:R-:W-:Y:S05]  /*0320*/  EXIT ;  /* 0x000000000000794d */ /* 0x000fea0003800000 */
.L_x_25:
        /* <DEDUP_REMOVED lines=13> */
.L_x_37:


//--------------------- .text._Z8find_maxPfiiS_   --------------------------
	.section	.text._Z8find_maxPfiiS_,"ax",@progbits
	.align	128
        .global         _Z8find_maxPfiiS_
        .type           _Z8find_maxPfiiS_,@function
        .size           _Z8find_maxPfiiS_,(.L_x_38 - _Z8find_maxPfiiS_)
        .other          _Z8find_maxPfiiS_,@"STO_CUDA_ENTRY STV_DEFAULT"
_Z8find_maxPfiiS_:
.text._Z8find_maxPfiiS_:
        /* <DEDUP_REMOVED lines=13> */
[C---:B------:R-:W-:Y:S01]  /*00d0*/  LOP3.LUT R16, R7.reuse, 0x7, RZ, 0xc0, !PT ;  /* 0x0000000707107812 */ /* 0x040fe200078ec0ff */
[----:B------:R-:W1:Y:S01]  /*00e0*/  LDCU UR6, c[0x0][0x370] ;  /* 0x00006e00ff0677ac */ /* 0x000e620008000800 */
[C---:B------:R-:W-:Y:S01]  /*00f0*/  LOP3.LUT R6, R7.reuse, 0x7ffffff0, RZ, 0xc0, !PT ;  /* 0x7ffffff007067812 */ /* 0x040fe200078ec0ff */
[----:B------:R-:W-:Y:S01]  /*0100*/  VIADD R2, R14, 0xffffffff ;  /* 0xffffffff0e027836 */ /* 0x000fe20000000000 */
[----:B------:R-:W-:Y:S01]  /*0110*/  LOP3.LUT R7, R7, 0x3, RZ, 0xc0, !PT ;  /* 0x0000000307077812 */ /* 0x000fe200078ec0ff */
[----:B------:R-:W-:Y:S01]  /*0120*/  VIADD R3, R16, 0xffffffff ;  /* 0xffffffff10037836 */ /* 0x000fe20000000000 */
[----:B------:R-:W2:Y:S02]  /*0130*/  LDCU.64 UR8, c[0x0][0x358] ;  /* 0x00006b00ff0877ac */ /* 0x000ea40008000a00 */
[----:B------:R-:W-:-:S02]  /*0140*/  ISETP.GE.U32.AND P0, PT, R2, 0x7, PT ;  /* 0x000000070200780c */ /* 0x000fc40003f06070 */
[----:B------:R-:W-:Y:S01]  /*0150*/  ISETP.GE.U32.AND P1, PT, R3, 0x3, PT ;  /* 0x000000030300780c */ /* 0x000fe20003f26070 */
[----:B0-----:R-:W-:-:S04]  /*0160*/  UIADD3 UR4, UP0, UPT, UR4, 0x20, URZ ;  /* 0x0000002004047890 */ /* 0x001fc8000ff1e0ff */
[----:B------:R-:W-:Y:S01]  /*0170*/  UIADD3.X UR5, UPT, UPT, URZ, UR5, URZ, UP0, !UPT ;  /* 0x00000005ff057290 */ /* 0x000fe200087fe4ff */
[----:B-1----:R-:W-:Y:S02]  /*0180*/  IMAD R9, R9, UR6, RZ ;  /* 0x0000000609097c24 */ /* 0x002fe4000f8e02ff */
[----:B------:R-:W-:-:S03]  /*0190*/  IMAD.U32 R2, RZ, RZ, UR4 ;  /* 0x00000004ff027e24 */ /* 0x000fc6000f8e00ff */
[----:B--2---:R-:W-:-:S07]  /*01a0*/  IMAD.U32 R3, RZ, RZ, UR5 ;  /* 0x00000005ff037e24 */ /* 0x004fce000f8e00ff */
.L_x_31:
[----:B01234-:R-:W0:Y:S01]  /*01b0*/  LDC.64 R4, c[0x0][0x390] ;  /* 0x0000e400ff047b82 */ /* 0x01fe220000000a00 */
[----:B------:R-:W1:Y:S01]  /*01c0*/  LDCU.64 UR4, c[0x0][0x388] ;  /* 0x00007100ff0477ac */ /* 0x000e620008000a00 */
[----:B0-----:R-:W-:-:S05]  /*01d0*/  IMAD.WIDE R4, R0, 0x4, R4 ;  /* 0x0000000400047825 */ /* 0x001fca00078e0204 */
[----:B-----5:R0:W5:Y:S01]  /*01e0*/  LDG.E R8, desc[UR8][R4.64] ;  /* 0x0000000804087981 */ /* 0x020162000c1e1900 */
[----:B-1----:R-:W-:Y:S02]  /*01f0*/  UISETP.GE.U32.AND UP0, UPT, UR5, 0x10, UPT ;  /* 0x000000100500788c */ /* 0x002fe4000bf06070 */
[----:B------:R-:W-:Y:S02]  /*0200*/  IMAD R11, R0, UR5, RZ ;  /* 0x00000005000b7c24 */ /* 0x000fe4000f8e02ff */
[----:B------:R-:W-:Y:S02]  /*0210*/  IMAD.IADD R0, R9, 0x1, R0 ;  /* 0x0000000109007824 */ /* 0x000fe400078e0200 */
[----:B------:R-:W-:-:S03]  /*0220*/  IMAD.MOV.U32 R10, RZ, RZ, RZ ;  /* 0x000000ffff0a7224 */ /* 0x000fc600078e00ff */
[----:B------:R-:W-:Y:S01]  /*0230*/  ISETP.GE.AND P2, PT, R0, UR4, PT ;  /* 0x0000000400007c0c */ /* 0x000fe2000bf46270 */
[----:B0-----:R-:W-:-:S12]  /*0240*/  BRA.U !UP0, `(.L_x_26) ;  /* 0x0000000908347547 */ /* 0x001fd8000b800000 */
[----:B------:R-:W-:-:S05]  /*0250*/  IMAD.WIDE R12, R11, 0x4, R2 ;  /* 0x000000040b0c7825 */ /* 0x000fca00078e0202 */
[----:B------:R-:W2:Y:S02]  /*0260*/  LDG.E R15, desc[UR8][R12.64+-0x20] ;  /* 0xffffe0080c0f7981 */ /* 0x000ea4000c1e1900 */
[----:B--2--5:R-:W-:-:S13]  /*0270*/  FSETP.GT.AND P3, PT, R15, R8, PT ;  /* 0x000000080f00720b */ /* 0x024fda0003f64000 */
[----:B------:R0:W-:Y:S04]  /*0280*/  @P3 STG.E desc[UR8][R4.64], R15 ;  /* 0x0000000f04003986 */ /* 0x0001e8000c101908 */
[----:B------:R-:W2:Y:S01]  /*0290*/  LDG.E R17, desc[UR8][R12.64+-0x1c] ;  /* 0xffffe4080c117981 */ /* 0x000ea2000c1e1900 */
[----:B------:R-:W-:-:S05]  /*02a0*/  @P3 IMAD.MOV.U32 R8, RZ, RZ, R15 ;  /* 0x000000ffff083224 */ /* 0x000fca00078e000f */
[----:B--2---:R-:W-:-:S13]  /*02b0*/  FSETP.GT.AND P3, PT, R17, R8, PT ;  /* 0x000000081100720b */ /* 0x004fda0003f64000 */
[----:B------:R1:W-:Y:S04]  /*02c0*/  @P3 STG.E desc[UR8][R4.64], R17 ;  /* 0x0000001104003986 */ /* 0x0003e8000c101908 */
[----:B------:R-:W2:Y:S01]  /*02d0*/  LDG.E R19, desc[UR8][R12.64+-0x18] ;  /* 0xffffe8080c137981 */ /* 0x000ea2000c1e1900 */
[----:B------:R-:W-:-:S05]  /*02e0*/  @P3 IMAD.MOV.U32 R8, RZ, RZ, R17 ;  /* 0x000000ffff083224 */ /* 0x000fca00078e0011 */
[----:B--2---:R-:W-:-:S13]  /*02f0*/  FSETP.GT.AND P3, PT, R19, R8, PT ;  /* 0x000000081300720b */ /* 0x004fda0003f64000 */
[----:B------:R2:W-:Y:S04]  /*0300*/  @P3 STG.E desc[UR8][R4.64], R19 ;  /* 0x0000001304003986 */ /* 0x0005e8000c101908 */
[----:B------:R-:W3:Y:S01]  /*0310*/  LDG.E R21, desc[UR8][R12.64+-0x14] ;  /* 0xffffec080c157981 */ /* 0x000ee2000c1e1900 */
[----:B------:R-:W-:-:S05]  /*0320*/  @P3 IMAD.MOV.U32 R8, RZ, RZ, R19 ;  /* 0x000000ffff083224 */ /* 0x000fca00078e0013 */
[----:B---3--:R-:W-:-:S13]  /*0330*/  FSETP.GT.AND P3, PT, R21, R8, PT ;  /* 0x000000081500720b */ /* 0x008fda0003f64000 */
[----:B------:R3:W-:Y:S04]  /*0340*/  @P3 STG.E desc[UR8][R4.64], R21 ;  /* 0x0000001504003986 */ /* 0x0007e8000c101908 */
[----:B0-----:R-:W4:Y:S01]  /*0350*/  LDG.E R15, desc[UR8][R12.64+-0x10] ;  /* 0xfffff0080c0f7981 */ /* 0x001f22000c1e1900 */
[----:B------:R-:W-:-:S05]  /*0360*/  @P3 IMAD.MOV.U32 R8, RZ, RZ, R21 ;  /* 0x000000ffff083224 */ /* 0x000fca00078e0015 */
[----:B----4-:R-:W-:-:S13]  /*0370*/  FSETP.GT.AND P3, PT, R15, R8, PT ;  /* 0x000000080f00720b */ /* 0x010fda0003f64000 */
[----:B------:R0:W-:Y:S04]  /*0380*/  @P3 STG.E desc[UR8][R4.64], R15 ;  /* 0x0000000f04003986 */ /* 0x0001e8000c101908 */
[----:B-1----:R-:W4:Y:S01]  /*0390*/  LDG.E R17, desc[UR8][R12.64+-0xc] ;  /* 0xfffff4080c117981 */ /* 0x002f22000c1e1900 */
[----:B------:R-:W-:-:S05]  /*03a0*/  @P3 IMAD.MOV.U32 R8, RZ, RZ, R15 ;  /* 0x000000ffff083224 */ /* 0x000fca00078e000f */
[----:B----4-:R-:W-:-:S13]  /*03b0*/  FSETP.GT.AND P3, PT, R17, R8, PT ;  /* 0x000000081100720b */ /* 0x010fda0003f64000 */
[----:B------:R1:W-:Y:S04]  /*03c0*/  @P3 STG.E desc[UR8][R4.64], R17 ;  /* 0x0000001104003986 */ /* 0x0003e8000c101908 */
[----:B--2---:R-:W2:Y:S01]  /*03d0*/  LDG.E R19, desc[UR8][R12.64+-0x8] ;  /* 0xfffff8080c137981 */ /* 0x004ea2000c1e1900 */
[----:B------:R-:W-:-:S05]  /*03e0*/  @P3 IMAD.MOV.U32 R8, RZ, RZ, R17 ;  /* 0x000000ffff083224 */ /* 0x000fca00078e0011 */
[----:B--2---:R-:W-:-:S13]  /*03f0*/  FSETP.GT.AND P3, PT, R19, R8, PT ;  /* 0x000000081300720b */ /* 0x004fda0003f64000 */
[----:B------:R2:W-:Y:S04]  /*0400*/  @P3 STG.E desc[UR8][R4.64], R19 ;  /* 0x0000001304003986 */ /* 0x0005e8000c101908 */
[----:B---3--:R-:W3:Y:S01]  /*0410*/  LDG.E R21, desc[UR8][R12.64+-0x4] ;  /* 0xfffffc080c157981 */ /* 0x008ee2000c1e1900 */
[----:B------:R-:W-:-:S04]  /*0420*/  @P3 MOV R8, R19 ;  /* 0x0000001300083202 */ /* 0x000fc80000000f00 */
        /* <DEDUP_REMOVED lines=30> */
[----:B---3--:R-:W2:Y:S01]  /*0610*/  LDG.E R21, desc[UR8][R12.64+0x1c] ;  /* 0x00001c080c157981 */ /* 0x008ea2000c1e1900 */
[----:B------:R-:W-:Y:S01]  /*0620*/  @P3 IMAD.MOV.U32 R8, RZ, RZ, R19 ;  /* 0x000000ffff083224 */ /* 0x000fe200078e0013 */
[----:B0-----:R-:W-:Y:S01]  /*0630*/  IADD3 R15, PT, PT, -R6, 0x10, RZ ;  /* 0x00000010060f7810 */ /* 0x001fe20007ffe1ff */
[----:B------:R-:W-:-:S03]  /*0640*/  IMAD.MOV.U32 R10, RZ, RZ, R6 ;  /* 0x000000ffff0a7224 */ /* 0x000fc600078e0006 */
[----:B------:R-:W-:Y:S02]  /*0650*/  ISETP.NE.AND P4, PT, R15, RZ, PT ;  /* 0x000000ff0f00720c */ /* 0x000fe40003f85270 */
[----:B--2---:R-:W-:-:S13]  /*0660*/  FSETP.GT.AND P3, PT, R21, R8, PT ;  /* 0x000000081500720b */ /* 0x004fda0003f64000 */
[----:B------:R1:W-:Y:S01]  /*0670*/  @P3 STG.E desc[UR8][R4.64], R21 ;  /* 0x0000001504003986 */ /* 0x0003e2000c101908 */
[----:B------:R-:W-:Y:S01]  /*0680*/  @P3 IMAD.MOV.U32 R8, RZ, RZ, R21 ;  /* 0x000000ffff083224 */ /* 0x000fe200078e0015 */
[----:B------:R-:W-:Y:S06]  /*0690*/  @!P4 BRA `(.L_x_26) ;  /* 0x000000040020c947 */ /* 0x000fec0003800000 */
[----:B------:R-:W-:Y:S01]  /*06a0*/  MOV R10, R15 ;  /* 0x0000000f000a7202 */ /* 0x000fe20000000f00 */
[----:B------:R-:W-:-:S07]  /*06b0*/  VIADD R15, R11, 0x10 ;  /* 0x000000100b0f7836 */ /* 0x000fce0000000000 */
.L_x_27:
[----:B------:R-:W-:-:S05]  /*06c0*/  IMAD.WIDE R12, R15, 0x4, R2 ;  /* 0x000000040f0c7825 */ /* 0x000fca00078e0202 */
[----:B01----:R-:W2:Y:S02]  /*06d0*/  LDG.E R17, desc[UR8][R12.64+-0x20] ;  /* 0xffffe0080c117981 */ /* 0x003ea4000c1e1900 */
[----:B--2---:R-:W-:-:S13]  /*06e0*/  FSETP.GT.AND P3, PT, R17, R8, PT ;  /* 0x000000081100720b */ /* 0x004fda0003f64000 */
        /* <DEDUP_REMOVED lines=38> */
[----:B------:R-:W-:-:S04]  /*0950*/  @P3 MOV R8, R19 ;  /* 0x0000001300083202 */ /* 0x000fc80000000f00 */
        /* <DEDUP_REMOVED lines=19> */
[----:B------:R-:W-:Y:S02]  /*0a90*/  @P3 IMAD.MOV.U32 R8, RZ, RZ, R21 ;  /* 0x000000ffff083224 */ /* 0x000fe400078e0015 */
[----:B------:R-:W-:Y:S02]  /*0aa0*/  VIADD R10, R10, 0x10 ;  /* 0x000000100a0a7836 */ /* 0x000fe40000000000 */
[----:B------:R-:W-:-:S03]  /*0ab0*/  VIADD R15, R15, 0x10 ;  /* 0x000000100f0f7836 */ /* 0x000fc60000000000 */
[----:B------:R-:W-:Y:S02]  /*0ac0*/  ISETP.NE.AND P4, PT, R10, RZ, PT ;  /* 0x000000ff0a00720c */ /* 0x000fe40003f85270 */
[----:B--2---:R-:W-:-:S13]  /*0ad0*/  FSETP.GT.AND P3, PT, R23, R8, PT ;  /* 0x000000081700720b */ /* 0x004fda0003f64000 */
[----:B------:R0:W-:Y:S01]  /*0ae0*/  @P3 STG.E desc[UR8][R4.64], R23 ;  /* 0x0000001704003986 */ /* 0x0001e2000c101908 */
[----:B------:R-:W-:Y:S01]  /*0af0*/  @P3 IMAD.MOV.U32 R8, RZ, RZ, R23 ;  /* 0x000000ffff083224 */ /* 0x000fe200078e0017 */
[----:B------:R-:W-:Y:S06]  /*0b00*/  @P4 BRA `(.L_x_27) ;  /* 0xfffffff800ec4947 */ /* 0x000fec000383ffff */
[----:B------:R-:W-:-:S07]  /*0b10*/  IMAD.MOV.U32 R10, RZ, RZ, R6 ;  /* 0x000000ffff0a7224 */ /* 0x000fce00078e0006 */
.L_x_26:
[----:B------:R-:W-:-:S13]  /*0b20*/  ISETP.NE.AND P3, PT, R14, RZ, PT ;  /* 0x000000ff0e00720c */ /* 0x000fda0003f65270 */
[----:B------:R-:W-:Y:S05]  /*0b30*/  @!P3 BRA `(.L_x_28) ;  /* 0x000000040040b947 */ /* 0x000fea0003800000 */
[----:B------:R-:W-:Y:S01]  /*0b40*/  ISETP.NE.AND P3, PT, R16, RZ, PT ;  /* 0x000000ff1000720c */ /* 0x000fe20003f65270 */
[----:B------:R-:W-:-:S12]  /*0b50*/  @!P0 BRA `(.L_x_29) ;  /* 0x0000000000908947 */ /* 0x000fd80003800000 */
[----:B------:R-:W2:Y:S01]  /*0b60*/  LDC.64 R12, c[0x0][0x380] ;  /* 0x0000e000ff0c7b82 */ /* 0x000ea20000000a00 */
[----:B------:R-:W-:-:S05]  /*0b70*/  IADD3 R15, PT, PT, R11, R10, RZ ;  /* 0x0000000a0b0f7210 */ /* 0x000fca0007ffe0ff */
[----:B--2---:R-:W-:-:S05]  /*0b80*/  IMAD.WIDE R12, R15, 0x4, R12 ;  /* 0x000000040f0c7825 */ /* 0x004fca00078e020c */
[----:B------:R-:W2:Y:S02]  /*0b90*/  LDG.E R15, desc[UR8][R12.64] ;  /* 0x000000080c0f7981 */ /* 0x000ea4000c1e1900 */
[----:B--2--5:R-:W-:-:S13]  /*0ba0*/  FSETP.GT.AND P4, PT, R15, R8, PT ;  /* 0x000000080f00720b */ /* 0x024fda0003f84000 */
[----:B------:R2:W-:Y:S04]  /*0bb0*/  @P4 STG.E desc[UR8][R4.64], R15 ;  /* 0x0000000f04004986 */ /* 0x0005e8000c101908 */
[----:B01----:R-:W3:Y:S01]  /*0bc0*/  LDG.E R17, desc[UR8][R12.64+0x4] ;  /* 0x000004080c117981 */ /* 0x003ee2000c1e1900 */
[----:B------:R-:W-:-:S05]  /*0bd0*/  @P4 IMAD.MOV.U32 R8, RZ, RZ, R15 ;  /* 0x000000ffff084224 */ /* 0x000fca00078e000f */
[----:B---3--:R-:W-:-:S13]  /*0be0*/  FSETP.GT.AND P4, PT, R17, R8, PT ;  /* 0x000000081100720b */ /* 0x008fda0003f84000 */
[----:B------:R0:W-:Y:S04]  /*0bf0*/  @P4 STG.E desc[UR8][R4.64], R17 ;  /* 0x0000001104004986 */ /* 0x0001e8000c101908 */
[----:B------:R-:W3:Y:S01]  /*0c00*/  LDG.E R19, desc[UR8][R12.64+0x8] ;  /* 0x000008080c137981 */ /* 0x000ee2000c1e1900 */
[----:B------:R-:W-:-:S05]  /*0c10*/  @P4 IMAD.MOV.U32 R8, RZ, RZ, R17 ;  /* 0x000000ffff084224 */ /* 0x000fca00078e0011 */
[----:B---3--:R-:W-:-:S13]  /*0c20*/  FSETP.GT.AND P4, PT, R19, R8, PT ;  /* 0x000000081300720b */ /* 0x008fda0003f84000 */
[----:B------:R1:W-:Y:S04]  /*0c30*/  @P4 STG.E desc[UR8][R4.64], R19 ;  /* 0x0000001304004986 */ /* 0x0003e8000c101908 */
[----:B------:R-:W3:Y:S01]  /*0c40*/  LDG.E R21, desc[UR8][R12.64+0xc] ;  /* 0x00000c080c157981 */ /* 0x000ee2000c1e1900 */
[----:B------:R-:W-:-:S05]  /*0c50*/  @P4 IMAD.MOV.U32 R8, RZ, RZ, R19 ;  /* 0x000000ffff084224 */ /* 0x000fca00078e0013 */
[----:B---3--:R-:W-:-:S13]  /*0c60*/  FSETP.GT.AND P4, PT, R21, R8, PT ;  /* 0x000000081500720b */ /* 0x008fda0003f84000 */
[----:B------:R3:W-:Y:S04]  /*0c70*/  @P4 STG.E desc[UR8][R4.64], R21 ;  /* 0x0000001504004986 */ /* 0x0007e8000c101908 */
[----:B--2---:R-:W2:Y:S01]  /*0c80*/  LDG.E R15, desc[UR8][R12.64+0x10] ;  /* 0x000010080c0f7981 */ /* 0x004ea2000c1e1900 */
[----:B------:R-:W-:-:S05]  /*0c90*/  @P4 IMAD.MOV.U32 R8, RZ, RZ, R21 ;  /* 0x000000ffff084224 */ /* 0x000fca00078e0015 */
[----:B--2---:R-:W-:-:S13]  /*0ca0*/  FSETP.GT.AND P4, PT, R15, R8, PT ;  /* 0x000000080f00720b */ /* 0x004fda0003f84000 */
        /* <DEDUP_REMOVED lines=9> */
[----:B---3--:R-:W3:Y:S01]  /*0d40*/  LDG.E R21, desc[UR8][R12.64+0x1c] ;  /* 0x00001c080c157981 */ /* 0x008ee2000c1e1900 */
[----:B------:R-:W-:Y:S02]  /*0d50*/  @P4 IMAD.MOV.U32 R8, RZ, RZ, R19 ;  /* 0x000000ffff084224 */ /* 0x000fe400078e0013 */
[----:B------:R-:W-:-:S03]  /*0d60*/  VIADD R10, R10, 0x8 ;  /* 0x000000080a0a7836 */ /* 0x000fc60000000000 */
[----:B---3--:R-:W-:-:S13]  /*0d70*/  FSETP.GT.AND P4, PT, R21, R8, PT ;  /* 0x000000081500720b */ /* 0x008fda0003f84000 */
[----:B------:R2:W-:Y:S01]  /*0d80*/  @P4 STG.E desc[UR8][R4.64], R21 ;  /* 0x0000001504004986 */ /* 0x0005e2000c101908 */
[----:B------:R-:W-:-:S07]  /*0d90*/  @P4 IMAD.MOV.U32 R8, RZ, RZ, R21 ;  /* 0x000000ffff084224 */ /* 0x000fce00078e0015 */
.L_x_29:
[----:B------:R-:W-:Y:S05]  /*0da0*/  @!P3 BRA `(.L_x_28) ;  /* 0x0000000000a4b947 */ /* 0x000fea0003800000 */
[----:B------:R-:W-:Y:S01]  /*0db0*/  ISETP.NE.AND P3, PT, R7, RZ, PT ;  /* 0x000000ff0700720c */ /* 0x000fe20003f65270 */
[----:B------:R-:W-:-:S12]  /*0dc0*/  @!P1 BRA `(.L_x_30) ;  /* 0x0000000000509947 */ /* 0x000fd80003800000 */
[----:B------:R-:W3:Y:S01]  /*0dd0*/  LDC.64 R12, c[0x0][0x380] ;  /* 0x0000e000ff0c7b82 */ /* 0x000ee20000000a00 */
[----:B--2---:R-:W-:-:S05]  /*0de0*/  IADD3 R15, PT, PT, R11, R10, RZ ;  /* 0x0000000a0b0f7210 */ /* 0x004fca0007ffe0ff */
[----:B---3--:R-:W-:-:S05]  /*0df0*/  IMAD.WIDE R12, R15, 0x4, R12 ;  /* 0x000000040f0c7825 */ /* 0x008fca00078e020c */
[----:B------:R-:W2:Y:S02]  /*0e00*/  LDG.E R15, desc[UR8][R12.64] ;  /* 0x000000080c0f7981 */ /* 0x000ea4000c1e1900 */
[----:B--2--5:R-:W-:-:S13]  /*0e10*/  FSETP.GT.AND P4, PT, R15, R8, PT ;  /* 0x000000080f00720b */ /* 0x024fda0003f84000 */
[----:B------:R3:W-:Y:S04]  /*0e20*/  @P4 STG.E desc[UR8][R4.64], R15 ;  /* 0x0000000f04004986 */ /* 0x0007e8000c101908 */
[----:B01----:R-:W2:Y:S01]  /*0e30*/  LDG.E R17, desc[UR8][R12.64+0x4] ;  /* 0x000004080c117981 */ /* 0x003ea2000c1e1900 */
[----:B------:R-:W-:-:S05]  /*0e40*/  @P4 IMAD.MOV.U32 R8, RZ, RZ, R15 ;  /* 0x000000ffff084224 */ /* 0x000fca00078e000f */
[----:B--2---:R-:W-:-:S13]  /*0e50*/  FSETP.GT.AND P4, PT, R17, R8, PT ;  /* 0x000000081100720b */ /* 0x004fda0003f84000 */
[----:B------:R3:W-:Y:S04]  /*0e60*/  @P4 STG.E desc[UR8][R4.64], R17 ;  /* 0x0000001104004986 */ /* 0x0007e8000c101908 */
[----:B------:R-:W2:Y:S01]  /*0e70*/  LDG.E R19, desc[UR8][R12.64+0x8] ;  /* 0x000008080c137981 */ /* 0x000ea2000c1e1900 */
[----:B------:R-:W-:-:S05]  /*0e80*/  @P4 IMAD.MOV.U32 R8, RZ, RZ, R17 ;  /* 0x000000ffff084224 */ /* 0x000fca00078e0011 */
[----:B--2---:R-:W-:-:S13]  /*0e90*/  FSETP.GT.AND P4, PT, R19, R8, PT ;  /* 0x000000081300720b */ /* 0x004fda0003f84000 */
[----:B------:R3:W-:Y:S04]  /*0ea0*/  @P4 STG.E desc[UR8][R4.64], R19 ;  /* 0x0000001304004986 */ /* 0x0007e8000c101908 */
[----:B------:R-:W2:Y:S01]  /*0eb0*/  LDG.E R21, desc[UR8][R12.64+0xc] ;  /* 0x00000c080c157981 */ /* 0x000ea2000c1e1900 */
[----:B------:R-:W-:Y:S02]  /*0ec0*/  @P4 IMAD.MOV.U32 R8, RZ, RZ, R19 ;  /* 0x000000ffff084224 */ /* 0x000fe400078e0013 */
[----:B------:R-:W-:-:S03]  /*0ed0*/  VIADD R10, R10, 0x4 ;  /* 0x000000040a0a7836 */ /* 0x000fc60000000000 */
[----:B--2---:R-:W-:-:S13]  /*0ee0*/  FSETP.GT.AND P4, PT, R21, R8, PT ;  /* 0x000000081500720b */ /* 0x004fda0003f84000 */
[----:B------:R3:W-:Y:S01]  /*0ef0*/  @P4 STG.E desc[UR8][R4.64], R21 ;  /* 0x0000001504004986 */ /* 0x0007e2000c101908 */
[----:B------:R-:W-:-:S07]  /*0f00*/  @P4 IMAD.MOV.U32 R8, RZ, RZ, R21 ;  /* 0x000000ffff084224 */ /* 0x000fce00078e0015 */
.L_x_30:
[----:B------:R-:W-:Y:S05]  /*0f10*/  @!P3 BRA `(.L_x_28) ;  /* 0x000000000048b947 */ /* 0x000fea0003800000 */
[----:B------:R-:W4:Y:S01]  /*0f20*/  LDC.64 R12, c[0x0][0x380] ;  /* 0x0000e000ff0c7b82 */ /* 0x000f220000000a00 */
[----:B------:R-:W-:-:S04]  /*0f30*/  IMAD.IADD R11, R11, 0x1, R10 ;  /* 0x000000010b0b7824 */ /* 0x000fc800078e020a */
[----:B----4-:R-:W-:-:S05]  /*0f40*/  IMAD.WIDE R10, R11, 0x4, R12 ;  /* 0x000000040b0a7825 */ /* 0x010fca00078e020c */
[----:B------:R-:W4:Y:S01]  /*0f50*/  LDG.E R13, desc[UR8][R10.64] ;  /* 0x000000080a0d7981 */ /* 0x000f22000c1e1900 */
[----:B------:R-:W-:Y:S02]  /*0f60*/  ISETP.NE.AND P4, PT, R7, 0x1, PT ;  /* 0x000000010700780c */ /* 0x000fe40003f85270 */
[----:B----45:R-:W-:-:S13]  /*0f70*/  FSETP.GT.AND P3, PT, R13, R8, PT ;  /* 0x000000080d00720b */ /* 0x030fda0003f64000 */
[----:B------:R4:W-:Y:S01]  /*0f80*/  @P3 STG.E desc[UR8][R4.64], R13 ;  /* 0x0000000d04003986 */ /* 0x0009e2000c101908 */
[----:B------:R-:W-:Y:S01]  /*0f90*/  @P3 IMAD.MOV.U32 R8, RZ, RZ, R13 ;  /* 0x000000ffff083224 */ /* 0x000fe200078e000d */
[----:B------:R-:W-:Y:S06]  /*0fa0*/  @!P4 BRA `(.L_x_28) ;  /* 0x000000000024c947 */ /* 0x000fec0003800000 */
[----:B----4-:R-:W4:Y:S01]  /*0fb0*/  LDG.E R13, desc[UR8][R10.64+0x4] ;  /* 0x000004080a0d7981 */ /* 0x010f22000c1e1900 */
[----:B------:R-:W-:Y:S02]  /*0fc0*/  ISETP.NE.AND P4, PT, R7, 0x2, PT ;  /* 0x000000020700780c */ /* 0x000fe40003f85270 */
[----:B----4-:R-:W-:-:S13]  /*0fd0*/  FSETP.GT.AND P3, PT, R13, R8, PT ;  /* 0x000000080d00720b */ /* 0x010fda0003f64000 */
[----:B------:R4:W-:Y:S01]  /*0fe0*/  @P3 STG.E desc[UR8][R4.64], R13 ;  /* 0x0000000d04003986 */ /* 0x0009e2000c101908 */
[----:B------:R-:W-:Y:S01]  /*0ff0*/  @P3 IMAD.MOV.U32 R8, RZ, RZ, R13 ;  /* 0x000000ffff083224 */ /* 0x000fe200078e000d */
[----:B------:R-:W-:Y:S06]  /*1000*/  @!P4 BRA `(.L_x_28) ;  /* 0x00000000000cc947 */ /* 0x000fec0003800000 */
[----:B------:R-:W5:Y:S02]  /*1010*/  LDG.E R11, desc[UR8][R10.64+0x8] ;  /* 0x000008080a0b7981 */ /* 0x000f64000c1e1900 */
[----:B-----5:R-:W-:-:S13]  /*1020*/  FSETP.GT.AND P3, PT, R11, R8, PT ;  /* 0x000000080b00720b */ /* 0x020fda0003f64000 */
[----:B------:R0:W-:Y:S02]  /*1030*/  @P3 STG.E desc[UR8][R4.64], R11 ;  /* 0x0000000b04003986 */ /* 0x0001e4000c101908 */
.L_x_28:
[----:B------:R-:W-:Y:S05]  /*1040*/  @!P2 BRA `(.L_x_31) ;  /* 0xfffffff00058a947 */ /* 0x000fea000383ffff */
[----:B------:R-:W-:Y:S05]  /*1050*/  EXIT ;  /* 0x000000000000794d */ /* 0x000fea0003800000 */
.L_x_32:
        /* <DEDUP_REMOVED lines=10> */
.L_x_38:


//--------------------- .nv.shared.reserved.0     --------------------------
	.section	.nv.shared.reserved.0,"aw",@nobits
	.weak		__nv_reservedSMEM_offset_0_alias
	.size		__nv_reservedSMEM_offset_0_alias, 0, 64
	.other		__nv_reservedSMEM_offset_0_alias,@"STO_CUDA_RESERVED_SHARED STV_DEFAULT"
__nv_reservedSMEM_offset_0_alias:
	.zero		0
	.zero		64


//--------------------- .nv.constant0._Z19normalize_operationPfiiS_ --------------------------
	.section	.nv.constant0._Z19normalize_operationPfiiS_,"a",@progbits
	.sectionflags	@""
	.align	4
.nv.constant0._Z19normalize_operationPfiiS_:
	.zero		920


//--------------------- .nv.constant0._Z7sum_rowPfiiS_ --------------------------
	.section	.nv.constant0._Z7sum_rowPfiiS_,"a",@progbits
	.sectionflags	@""
	.align	4
.nv.constant0._Z7sum_rowPfiiS_:
	.zero		920


//--------------------- .nv.constant0._Z18exponent_operationPfiiS_ --------------------------
	.section	.nv.constant0._Z18exponent_operationPfiiS_,"a",@progbits
	.sectionflags	@""
	.align	4
.nv.constant0._Z18exponent_operationPfiiS_:
	.zero		920


//--------------------- .nv.constant0._Z19substract_operationPfiiS_ --------------------------
	.section	.nv.constant0._Z19substract_operationPfiiS_,"a",@progbits
	.sectionflags	@""
	.align	4
.nv.constant0._Z19substract_operationPfiiS_:
	.zero		920


//--------------------- .nv.constant0._Z8find_maxPfiiS_ --------------------------
	.section	.nv.constant0._Z8find_maxPfiiS_,"a",@progbits
	.sectionflags	@""
	.align	4
.nv.constant0._Z8find_maxPfiiS_:
	.zero		920


//--------------------- SYMBOLS --------------------------

	.type		.nv.reservedSmem.offset0,@object
	.size		.nv.reservedSmem.offset0,0x4
